//
// Generated by NVIDIA NVVM Compiler
//
// Compiler Build ID: CL-36424714
// Cuda compilation tools, release 13.0, V13.0.88
// Based on NVVM 20.0.0
//

.version 9.0
.target sm_100
.address_size 64

	// .globl	_Z13forward_naivePKfS0_PfiiiS0_
// _ZZ18forward_vectorizedPKfS0_PfiiiS0_E6X_tile has been demoted
// _ZZ18forward_vectorizedPKfS0_PfiiiS0_E6W_tile has been demoted
// _ZZ18backward_optimizedPKfS0_S0_PfiiiE6X_tile has been demoted
// _ZZ18backward_optimizedPKfS0_S0_PfiiiE10dL_dZ_tile has been demoted

.visible .entry _Z13forward_naivePKfS0_PfiiiS0_(
	.param .u64 .ptr .align 1 _Z13forward_naivePKfS0_PfiiiS0__param_0,
	.param .u64 .ptr .align 1 _Z13forward_naivePKfS0_PfiiiS0__param_1,
	.param .u64 .ptr .align 1 _Z13forward_naivePKfS0_PfiiiS0__param_2,
	.param .u32 _Z13forward_naivePKfS0_PfiiiS0__param_3,
	.param .u32 _Z13forward_naivePKfS0_PfiiiS0__param_4,
	.param .u32 _Z13forward_naivePKfS0_PfiiiS0__param_5,
	.param .u64 .ptr .align 1 _Z13forward_naivePKfS0_PfiiiS0__param_6
)
{
	.reg .pred 	%p<13>;
	.reg .b32 	%r<43>;
	.reg .b32 	%f<83>;
	.reg .b64 	%rd<57>;

	ld.param.u64 	%rd8, [_Z13forward_naivePKfS0_PfiiiS0__param_0];
	ld.param.u64 	%rd9, [_Z13forward_naivePKfS0_PfiiiS0__param_1];
	ld.param.u64 	%rd6, [_Z13forward_naivePKfS0_PfiiiS0__param_2];
	ld.param.u32 	%r20, [_Z13forward_naivePKfS0_PfiiiS0__param_3];
	ld.param.u32 	%r18, [_Z13forward_naivePKfS0_PfiiiS0__param_4];
	ld.param.u32 	%r19, [_Z13forward_naivePKfS0_PfiiiS0__param_5];
	ld.param.u64 	%rd7, [_Z13forward_naivePKfS0_PfiiiS0__param_6];
	cvta.to.global.u64 	%rd1, %rd9;
	cvta.to.global.u64 	%rd2, %rd8;
	mov.u32 	%r21, %ctaid.y;
	mov.u32 	%r22, %ntid.y;
	mov.u32 	%r23, %tid.y;
	mad.lo.s32 	%r1, %r21, %r22, %r23;
	mov.u32 	%r24, %ctaid.x;
	mov.u32 	%r25, %ntid.x;
	mov.u32 	%r26, %tid.x;
	mad.lo.s32 	%r2, %r24, %r25, %r26;
	setp.ge.s32 	%p1, %r1, %r20;
	setp.ge.s32 	%p2, %r2, %r19;
	or.pred  	%p3, %p1, %p2;
	@%p3 bra 	$L__BB0_14;
	setp.lt.s32 	%p4, %r18, 1;
	mov.f32 	%f82, 0f00000000;
	@%p4 bra 	$L__BB0_13;
	mul.lo.s32 	%r3, %r18, %r1;
	and.b32  	%r4, %r18, 7;
	setp.lt.u32 	%p5, %r18, 8;
	mov.f32 	%f82, 0f00000000;
	mov.b32 	%r41, 0;
	@%p5 bra 	$L__BB0_5;
	and.b32  	%r41, %r18, 2147483640;
	neg.s32 	%r39, %r41;
	shl.b32 	%r7, %r19, 3;
	mul.wide.u32 	%rd10, %r3, 4;
	add.s64 	%rd11, %rd10, %rd2;
	add.s64 	%rd56, %rd11, 16;
	mov.f32 	%f82, 0f00000000;
	mul.wide.s32 	%rd14, %r19, 4;
	mov.u32 	%r38, %r2;
$L__BB0_4:
	.pragma "nounroll";
	ld.global.f32 	%f17, [%rd56+-16];
	mul.wide.s32 	%rd12, %r38, 4;
	add.s64 	%rd13, %rd1, %rd12;
	ld.global.f32 	%f18, [%rd13];
	fma.rn.f32 	%f19, %f17, %f18, %f82;
	ld.global.f32 	%f20, [%rd56+-12];
	add.s64 	%rd15, %rd13, %rd14;
	ld.global.f32 	%f21, [%rd15];
	fma.rn.f32 	%f22, %f20, %f21, %f19;
	ld.global.f32 	%f23, [%rd56+-8];
	add.s64 	%rd16, %rd15, %rd14;
	ld.global.f32 	%f24, [%rd16];
	fma.rn.f32 	%f25, %f23, %f24, %f22;
	ld.global.f32 	%f26, [%rd56+-4];
	add.s64 	%rd17, %rd16, %rd14;
	ld.global.f32 	%f27, [%rd17];
	fma.rn.f32 	%f28, %f26, %f27, %f25;
	ld.global.f32 	%f29, [%rd56];
	add.s64 	%rd18, %rd17, %rd14;
	ld.global.f32 	%f30, [%rd18];
	fma.rn.f32 	%f31, %f29, %f30, %f28;
	ld.global.f32 	%f32, [%rd56+4];
	add.s64 	%rd19, %rd18, %rd14;
	ld.global.f32 	%f33, [%rd19];
	fma.rn.f32 	%f34, %f32, %f33, %f31;
	ld.global.f32 	%f35, [%rd56+8];
	add.s64 	%rd20, %rd19, %rd14;
	ld.global.f32 	%f36, [%rd20];
	fma.rn.f32 	%f37, %f35, %f36, %f34;
	ld.global.f32 	%f38, [%rd56+12];
	add.s64 	%rd21, %rd20, %rd14;
	ld.global.f32 	%f39, [%rd21];
	fma.rn.f32 	%f82, %f38, %f39, %f37;
	add.s32 	%r39, %r39, 8;
	add.s32 	%r38, %r38, %r7;
	add.s64 	%rd56, %rd56, 32;
	setp.ne.s32 	%p6, %r39, 0;
	@%p6 bra 	$L__BB0_4;
$L__BB0_5:
	setp.eq.s32 	%p7, %r4, 0;
	@%p7 bra 	$L__BB0_13;
	and.b32  	%r13, %r18, 3;
	setp.lt.u32 	%p8, %r4, 4;
	@%p8 bra 	$L__BB0_8;
	add.s32 	%r28, %r41, %r3;
	mul.wide.u32 	%rd22, %r28, 4;
	add.s64 	%rd23, %rd2, %rd22;
	ld.global.f32 	%f41, [%rd23];
	mad.lo.s32 	%r29, %r41, %r19, %r2;
	mul.wide.s32 	%rd24, %r29, 4;
	add.s64 	%rd25, %rd1, %rd24;
	ld.global.f32 	%f42, [%rd25];
	fma.rn.f32 	%f43, %f41, %f42, %f82;
	cvt.u64.u32 	%rd26, %r3;
	cvt.u64.u32 	%rd27, %r41;
	add.s64 	%rd28, %rd27, %rd26;
	shl.b64 	%rd29, %rd28, 2;
	add.s64 	%rd30, %rd2, %rd29;
	ld.global.f32 	%f44, [%rd30+4];
	mul.wide.s32 	%rd31, %r19, 4;
	add.s64 	%rd32, %rd25, %rd31;
	ld.global.f32 	%f45, [%rd32];
	fma.rn.f32 	%f46, %f44, %f45, %f43;
	ld.global.f32 	%f47, [%rd30+8];
	add.s64 	%rd33, %rd32, %rd31;
	ld.global.f32 	%f48, [%rd33];
	fma.rn.f32 	%f49, %f47, %f48, %f46;
	ld.global.f32 	%f50, [%rd30+12];
	add.s64 	%rd34, %rd33, %rd31;
	ld.global.f32 	%f51, [%rd34];
	fma.rn.f32 	%f82, %f50, %f51, %f49;
	add.s32 	%r41, %r41, 4;
$L__BB0_8:
	setp.eq.s32 	%p9, %r13, 0;
	@%p9 bra 	$L__BB0_13;
	setp.eq.s32 	%p10, %r13, 1;
	@%p10 bra 	$L__BB0_11;
	add.s32 	%r30, %r41, %r3;
	mul.wide.u32 	%rd35, %r30, 4;
	add.s64 	%rd36, %rd2, %rd35;
	ld.global.f32 	%f53, [%rd36];
	mad.lo.s32 	%r31, %r41, %r19, %r2;
	mul.wide.s32 	%rd37, %r31, 4;
	add.s64 	%rd38, %rd1, %rd37;
	ld.global.f32 	%f54, [%rd38];
	fma.rn.f32 	%f55, %f53, %f54, %f82;
	cvt.u64.u32 	%rd39, %r3;
	cvt.u64.u32 	%rd40, %r41;
	add.s64 	%rd41, %rd40, %rd39;
	shl.b64 	%rd42, %rd41, 2;
	add.s64 	%rd43, %rd2, %rd42;
	ld.global.f32 	%f56, [%rd43+4];
	mul.wide.s32 	%rd44, %r19, 4;
	add.s64 	%rd45, %rd38, %rd44;
	ld.global.f32 	%f57, [%rd45];
	fma.rn.f32 	%f82, %f56, %f57, %f55;
	add.s32 	%r41, %r41, 2;
$L__BB0_11:
	and.b32  	%r32, %r18, 1;
	setp.eq.b32 	%p11, %r32, 1;
	not.pred 	%p12, %p11;
	@%p12 bra 	$L__BB0_13;
	add.s32 	%r33, %r41, %r3;
	mul.wide.u32 	%rd46, %r33, 4;
	add.s64 	%rd47, %rd2, %rd46;
	ld.global.f32 	%f58, [%rd47];
	mad.lo.s32 	%r34, %r41, %r19, %r2;
	mul.wide.s32 	%rd48, %r34, 4;
	add.s64 	%rd49, %rd1, %rd48;
	ld.global.f32 	%f59, [%rd49];
	fma.rn.f32 	%f82, %f58, %f59, %f82;
$L__BB0_13:
	cvta.to.global.u64 	%rd50, %rd7;
	mul.wide.s32 	%rd51, %r2, 4;
	add.s64 	%rd52, %rd50, %rd51;
	ld.global.f32 	%f60, [%rd52];
	add.f32 	%f61, %f82, %f60;
	fma.rn.f32 	%f62, %f61, 0fBBBB989D, 0f3F000000;
	cvt.sat.f32.f32 	%f63, %f62;
	mov.f32 	%f64, 0f4B400001;
	mov.f32 	%f65, 0f437C0000;
	fma.rm.f32 	%f66, %f63, %f65, %f64;
	add.f32 	%f67, %f66, 0fCB40007F;
	neg.f32 	%f68, %f67;
	fma.rn.f32 	%f69, %f61, 0fBFB8AA3B, %f68;
	fma.rn.f32 	%f70, %f61, 0fB2A57060, %f69;
	mov.b32 	%r35, %f66;
	shl.b32 	%r36, %r35, 23;
	mov.b32 	%f71, %r36;
	ex2.approx.ftz.f32 	%f72, %f70;
	fma.rn.f32 	%f73, %f72, %f71, 0f3F800000;
	rcp.rn.f32 	%f74, %f73;
	mad.lo.s32 	%r37, %r19, %r1, %r2;
	cvta.to.global.u64 	%rd53, %rd6;
	mul.wide.s32 	%rd54, %r37, 4;
	add.s64 	%rd55, %rd53, %rd54;
	st.global.f32 	[%rd55], %f74;
$L__BB0_14:
	ret;

}
	// .globl	_Z18forward_vectorizedPKfS0_PfiiiS0_
.visible .entry _Z18forward_vectorizedPKfS0_PfiiiS0_(
	.param .u64 .ptr .align 1 _Z18forward_vectorizedPKfS0_PfiiiS0__param_0,
	.param .u64 .ptr .align 1 _Z18forward_vectorizedPKfS0_PfiiiS0__param_1,
	.param .u64 .ptr .align 1 _Z18forward_vectorizedPKfS0_PfiiiS0__param_2,
	.param .u32 _Z18forward_vectorizedPKfS0_PfiiiS0__param_3,
	.param .u32 _Z18forward_vectorizedPKfS0_PfiiiS0__param_4,
	.param .u32 _Z18forward_vectorizedPKfS0_PfiiiS0__param_5,
	.param .u64 .ptr .align 1 _Z18forward_vectorizedPKfS0_PfiiiS0__param_6
)
{
	.reg .pred 	%p<102>;
	.reg .b32 	%r<149>;
	.reg .b32 	%f<223>;
	.reg .b64 	%rd<76>;
	// demoted variable
	.shared .align 4 .b8 _ZZ18forward_vectorizedPKfS0_PfiiiS0_E6X_tile[4096];
	// demoted variable
	.shared .align 4 .b8 _ZZ18forward_vectorizedPKfS0_PfiiiS0_E6W_tile[4096];
	ld.param.u64 	%rd7, [_Z18forward_vectorizedPKfS0_PfiiiS0__param_0];
	ld.param.u64 	%rd8, [_Z18forward_vectorizedPKfS0_PfiiiS0__param_1];
	ld.param.u64 	%rd9, [_Z18forward_vectorizedPKfS0_PfiiiS0__param_2];
	ld.param.u32 	%r52, [_Z18forward_vectorizedPKfS0_PfiiiS0__param_3];
	ld.param.u32 	%r53, [_Z18forward_vectorizedPKfS0_PfiiiS0__param_4];
	ld.param.u32 	%r54, [_Z18forward_vectorizedPKfS0_PfiiiS0__param_5];
	cvta.to.global.u64 	%rd1, %rd7;
	cvta.to.global.u64 	%rd2, %rd8;
	cvta.to.global.u64 	%rd3, %rd9;
	mov.u32 	%r55, %tid.y;
	mov.u32 	%r1, %tid.x;
	mov.u32 	%r56, %ctaid.y;
	shl.b32 	%r57, %r56, 4;
	shl.b32 	%r2, %r55, 2;
	add.s32 	%r3, %r57, %r2;
	mov.u32 	%r58, %ctaid.x;
	shl.b32 	%r59, %r58, 4;
	shl.b32 	%r4, %r1, 1;
	add.s32 	%r5, %r59, %r4;
	setp.lt.s32 	%p1, %r53, 1;
	mov.f32 	%f197, 0f00000000;
	mov.f32 	%f198, %f197;
	mov.f32 	%f199, %f197;
	mov.f32 	%f200, %f197;
	mov.f32 	%f201, %f197;
	mov.f32 	%f202, %f197;
	mov.f32 	%f203, %f197;
	mov.f32 	%f204, %f197;
	@%p1 bra 	$L__BB1_54;
	shl.b32 	%r6, %r1, 3;
	mov.b32 	%r139, 0;
	mov.f32 	%f197, 0f00000000;
	cvt.s64.s32 	%rd24, %r5;
$L__BB1_2:
	shl.b32 	%r8, %r139, 6;
	add.s32 	%r9, %r6, %r8;
	add.s32 	%r10, %r9, 4;
	mov.b32 	%r140, 0;
$L__BB1_3:
	add.s32 	%r62, %r9, 3;
	setp.lt.s32 	%p2, %r62, %r53;
	setp.lt.u32 	%p3, %r1, 8;
	add.s32 	%r12, %r140, %r3;
	setp.lt.s32 	%p4, %r12, %r52;
	mul.lo.s32 	%r13, %r12, %r53;
	add.s32 	%r64, %r2, %r140;
	shl.b32 	%r65, %r64, 8;
	mov.u32 	%r66, _ZZ18forward_vectorizedPKfS0_PfiiiS0_E6X_tile;
	add.s32 	%r67, %r66, %r65;
	and.pred  	%p5, %p4, %p2;
	and.pred  	%p6, %p5, %p3;
	shl.b32 	%r68, %r6, 2;
	add.s32 	%r14, %r67, %r68;
	@%p6 bra 	$L__BB1_71;
	setp.gt.u32 	%p7, %r1, 7;
	@%p7 bra 	$L__BB1_9;
	add.s32 	%r142, %r9, %r13;
	mov.b32 	%r145, 0;
	mov.u32 	%r141, %r9;
	mov.u32 	%r143, %r6;
	mov.u32 	%r144, %r14;
$L__BB1_6:
	setp.ge.s32 	%p8, %r12, %r52;
	setp.ge.s32 	%p9, %r141, %r53;
	mov.f32 	%f205, 0f00000000;
	or.pred  	%p10, %p8, %p9;
	@%p10 bra 	$L__BB1_8;
	mul.wide.u32 	%rd10, %r142, 4;
	add.s64 	%rd11, %rd1, %rd10;
	ld.global.f32 	%f205, [%rd11];
$L__BB1_8:
	st.shared.f32 	[%r144], %f205;
	add.s32 	%r21, %r145, 1;
	setp.lt.u32 	%p11, %r145, 3;
	setp.lt.u32 	%p12, %r143, 63;
	and.pred  	%p13, %p11, %p12;
	add.s32 	%r144, %r144, 4;
	add.s32 	%r143, %r143, 1;
	add.s32 	%r142, %r142, 1;
	add.s32 	%r141, %r141, 1;
	mov.u32 	%r145, %r21;
	@%p13 bra 	$L__BB1_6;
$L__BB1_9:
	add.s32 	%r71, %r9, 7;
	setp.lt.s32 	%p15, %r71, %r53;
	and.pred  	%p17, %p4, %p15;
	and.pred  	%p18, %p17, %p3;
	@%p18 bra 	$L__BB1_15;
	setp.gt.u32 	%p19, %r1, 7;
	@%p19 bra 	$L__BB1_16;
	mov.b32 	%r146, 0;
	cvt.u64.u32 	%rd14, %r13;
$L__BB1_12:
	setp.ge.s32 	%p20, %r12, %r52;
	add.s32 	%r74, %r146, %r10;
	setp.ge.s32 	%p21, %r74, %r53;
	mov.f32 	%f206, 0f00000000;
	or.pred  	%p22, %p20, %p21;
	@%p22 bra 	$L__BB1_14;
	add.s32 	%r75, %r146, %r9;
	cvt.u64.u32 	%rd15, %r75;
	add.s64 	%rd16, %rd15, %rd14;
	shl.b64 	%rd17, %rd16, 2;
	add.s64 	%rd18, %rd1, %rd17;
	ld.global.f32 	%f206, [%rd18+16];
$L__BB1_14:
	shl.b32 	%r76, %r146, 2;
	add.s32 	%r77, %r14, %r76;
	st.shared.f32 	[%r77+16], %f206;
	add.s32 	%r27, %r146, 1;
	setp.lt.u32 	%p23, %r146, 3;
	add.s32 	%r78, %r6, %r27;
	add.s32 	%r80, %r78, 4;
	setp.lt.u32 	%p24, %r80, 64;
	and.pred  	%p25, %p23, %p24;
	mov.u32 	%r146, %r27;
	@%p25 bra 	$L__BB1_12;
	bra.uni 	$L__BB1_16;
$L__BB1_15:
	add.s32 	%r81, %r9, %r13;
	mul.wide.u32 	%rd19, %r81, 4;
	add.s64 	%rd20, %rd1, %rd19;
	ld.global.v4.f32 	{%f45, %f46, %f47, %f48}, [%rd20+16];
	st.shared.f32 	[%r14+16], %f45;
	st.shared.f32 	[%r14+20], %f46;
	st.shared.f32 	[%r14+24], %f47;
	st.shared.f32 	[%r14+28], %f48;
$L__BB1_16:
	add.s32 	%r140, %r140, 1;
	setp.ne.s32 	%p26, %r140, 4;
	@%p26 bra 	$L__BB1_3;
	mov.b32 	%r147, 0;
$L__BB1_18:
	setp.ge.s32 	%p27, %r5, %r54;
	mov.u32 	%r83, %tid.y;
	shl.b32 	%r85, %r83, 4;
	add.s32 	%r30, %r147, %r85;
	add.s32 	%r31, %r30, %r8;
	setp.ge.s32 	%p28, %r31, %r53;
	setp.gt.u32 	%p29, %r30, 63;
	shl.b32 	%r86, %r30, 6;
	mov.u32 	%r87, _ZZ18forward_vectorizedPKfS0_PfiiiS0_E6W_tile;
	add.s32 	%r88, %r87, %r86;
	mul.lo.s32 	%r32, %r31, %r54;
	or.pred  	%p30, %p28, %p27;
	shl.b32 	%r89, %r4, 2;
	add.s32 	%r33, %r88, %r89;
	or.pred  	%p31, %p30, %p29;
	@%p31 bra 	$L__BB1_20;
	add.s32 	%r91, %r5, %r32;
	mul.wide.s32 	%rd21, %r91, 4;
	add.s64 	%rd22, %rd2, %rd21;
	ld.global.f32 	%f49, [%rd22];
	st.shared.f32 	[%r33], %f49;
	bra.uni 	$L__BB1_22;
$L__BB1_20:
	@%p29 bra 	$L__BB1_22;
	mov.b32 	%r90, 0;
	st.shared.u32 	[%r33], %r90;
$L__BB1_22:
	setp.lt.u32 	%p33, %r30, 64;
	setp.lt.s32 	%p34, %r31, %r53;
	add.s32 	%r92, %r5, 1;
	setp.lt.s32 	%p35, %r92, %r54;
	and.pred  	%p36, %p34, %p35;
	and.pred  	%p37, %p36, %p33;
	@%p37 bra 	$L__BB1_25;
	setp.gt.u32 	%p38, %r30, 63;
	@%p38 bra 	$L__BB1_26;
	mov.b32 	%r93, 0;
	st.shared.u32 	[%r33+4], %r93;
	bra.uni 	$L__BB1_26;
$L__BB1_25:
	cvt.s64.s32 	%rd23, %r32;
	add.s64 	%rd25, %rd24, %rd23;
	shl.b64 	%rd26, %rd25, 2;
	add.s64 	%rd27, %rd2, %rd26;
	ld.global.f32 	%f50, [%rd27+4];
	st.shared.f32 	[%r33+4], %f50;
$L__BB1_26:
	setp.lt.s32 	%p39, %r5, %r54;
	add.s32 	%r34, %r31, 1;
	setp.lt.s32 	%p40, %r34, %r53;
	setp.lt.u32 	%p41, %r30, 63;
	mad.lo.s32 	%r35, %r54, %r31, %r54;
	and.pred  	%p42, %p40, %p39;
	and.pred  	%p43, %p42, %p41;
	@%p43 bra 	$L__BB1_29;
	setp.gt.u32 	%p44, %r30, 62;
	@%p44 bra 	$L__BB1_30;
	mov.b32 	%r94, 0;
	st.shared.u32 	[%r33+64], %r94;
	bra.uni 	$L__BB1_30;
$L__BB1_29:
	add.s32 	%r95, %r5, %r35;
	mul.wide.s32 	%rd28, %r95, 4;
	add.s64 	%rd29, %rd2, %rd28;
	ld.global.f32 	%f51, [%rd29];
	st.shared.f32 	[%r33+64], %f51;
$L__BB1_30:
	setp.lt.s32 	%p47, %r92, %r54;
	and.pred  	%p48, %p40, %p47;
	and.pred  	%p49, %p48, %p41;
	@%p49 bra 	$L__BB1_33;
	setp.gt.u32 	%p50, %r30, 62;
	@%p50 bra 	$L__BB1_34;
	mov.b32 	%r97, 0;
	st.shared.u32 	[%r33+68], %r97;
	bra.uni 	$L__BB1_34;
$L__BB1_33:
	cvt.s64.s32 	%rd30, %r35;
	add.s64 	%rd32, %rd24, %rd30;
	shl.b64 	%rd33, %rd32, 2;
	add.s64 	%rd34, %rd2, %rd33;
	ld.global.f32 	%f52, [%rd34+4];
	st.shared.f32 	[%r33+68], %f52;
$L__BB1_34:
	setp.lt.s32 	%p51, %r5, %r54;
	add.s32 	%r36, %r31, 2;
	setp.lt.s32 	%p52, %r36, %r53;
	setp.lt.u32 	%p53, %r30, 62;
	mul.lo.s32 	%r37, %r36, %r54;
	and.pred  	%p54, %p52, %p51;
	and.pred  	%p55, %p54, %p53;
	@%p55 bra 	$L__BB1_37;
	setp.gt.u32 	%p56, %r30, 61;
	@%p56 bra 	$L__BB1_38;
	mov.b32 	%r98, 0;
	st.shared.u32 	[%r33+128], %r98;
	bra.uni 	$L__BB1_38;
$L__BB1_37:
	add.s32 	%r99, %r5, %r37;
	mul.wide.s32 	%rd35, %r99, 4;
	add.s64 	%rd36, %rd2, %rd35;
	ld.global.f32 	%f53, [%rd36];
	st.shared.f32 	[%r33+128], %f53;
$L__BB1_38:
	setp.lt.s32 	%p59, %r92, %r54;
	and.pred  	%p60, %p52, %p59;
	and.pred  	%p61, %p60, %p53;
	@%p61 bra 	$L__BB1_41;
	setp.gt.u32 	%p62, %r30, 61;
	@%p62 bra 	$L__BB1_42;
	mov.b32 	%r101, 0;
	st.shared.u32 	[%r33+132], %r101;
	bra.uni 	$L__BB1_42;
$L__BB1_41:
	cvt.s64.s32 	%rd37, %r37;
	add.s64 	%rd39, %rd24, %rd37;
	shl.b64 	%rd40, %rd39, 2;
	add.s64 	%rd41, %rd2, %rd40;
	ld.global.f32 	%f54, [%rd41+4];
	st.shared.f32 	[%r33+132], %f54;
$L__BB1_42:
	setp.lt.s32 	%p63, %r5, %r54;
	add.s32 	%r38, %r31, 3;
	setp.lt.s32 	%p64, %r38, %r53;
	setp.lt.u32 	%p65, %r30, 61;
	mul.lo.s32 	%r39, %r38, %r54;
	and.pred  	%p66, %p64, %p63;
	and.pred  	%p67, %p66, %p65;
	@%p67 bra 	$L__BB1_45;
	setp.gt.u32 	%p68, %r30, 60;
	@%p68 bra 	$L__BB1_46;
	mov.b32 	%r102, 0;
	st.shared.u32 	[%r33+192], %r102;
	bra.uni 	$L__BB1_46;
$L__BB1_45:
	add.s32 	%r103, %r5, %r39;
	mul.wide.s32 	%rd42, %r103, 4;
	add.s64 	%rd43, %rd2, %rd42;
	ld.global.f32 	%f55, [%rd43];
	st.shared.f32 	[%r33+192], %f55;
$L__BB1_46:
	setp.lt.s32 	%p71, %r92, %r54;
	and.pred  	%p72, %p64, %p71;
	and.pred  	%p73, %p72, %p65;
	@%p73 bra 	$L__BB1_49;
	setp.gt.u32 	%p74, %r30, 60;
	@%p74 bra 	$L__BB1_50;
	mov.b32 	%r105, 0;
	st.shared.u32 	[%r33+196], %r105;
	bra.uni 	$L__BB1_50;
$L__BB1_49:
	cvt.s64.s32 	%rd44, %r39;
	add.s64 	%rd46, %rd24, %rd44;
	shl.b64 	%rd47, %rd46, 2;
	add.s64 	%rd48, %rd2, %rd47;
	ld.global.f32 	%f56, [%rd48+4];
	st.shared.f32 	[%r33+196], %f56;
$L__BB1_50:
	add.s32 	%r147, %r147, 4;
	setp.ne.s32 	%p75, %r147, 16;
	@%p75 bra 	$L__BB1_18;
	bar.sync 	0;
	mov.b32 	%r148, 0;
$L__BB1_52:
	shl.b32 	%r107, %r148, 2;
	mov.u32 	%r108, _ZZ18forward_vectorizedPKfS0_PfiiiS0_E6X_tile;
	add.s32 	%r109, %r108, %r107;
	shl.b32 	%r110, %r148, 6;
	add.s32 	%r112, %r87, %r110;
	add.s32 	%r114, %r112, %r89;
	shl.b32 	%r115, %r2, 8;
	add.s32 	%r116, %r109, %r115;
	ld.shared.f32 	%f57, [%r116];
	ld.shared.f32 	%f58, [%r114];
	fma.rn.f32 	%f59, %f57, %f58, %f204;
	ld.shared.f32 	%f60, [%r114+4];
	fma.rn.f32 	%f61, %f57, %f60, %f203;
	ld.shared.f32 	%f62, [%r116+256];
	fma.rn.f32 	%f63, %f62, %f58, %f202;
	fma.rn.f32 	%f64, %f62, %f60, %f201;
	ld.shared.f32 	%f65, [%r116+512];
	fma.rn.f32 	%f66, %f65, %f58, %f200;
	fma.rn.f32 	%f67, %f65, %f60, %f199;
	ld.shared.f32 	%f68, [%r116+768];
	fma.rn.f32 	%f69, %f68, %f58, %f198;
	fma.rn.f32 	%f70, %f68, %f60, %f197;
	ld.shared.f32 	%f71, [%r116+4];
	ld.shared.f32 	%f72, [%r114+64];
	fma.rn.f32 	%f204, %f71, %f72, %f59;
	ld.shared.f32 	%f73, [%r114+68];
	fma.rn.f32 	%f203, %f71, %f73, %f61;
	ld.shared.f32 	%f74, [%r116+260];
	fma.rn.f32 	%f202, %f74, %f72, %f63;
	fma.rn.f32 	%f201, %f74, %f73, %f64;
	ld.shared.f32 	%f75, [%r116+516];
	fma.rn.f32 	%f200, %f75, %f72, %f66;
	fma.rn.f32 	%f199, %f75, %f73, %f67;
	ld.shared.f32 	%f76, [%r116+772];
	fma.rn.f32 	%f198, %f76, %f72, %f69;
	fma.rn.f32 	%f197, %f76, %f73, %f70;
	add.s32 	%r148, %r148, 2;
	setp.ne.s32 	%p76, %r148, 64;
	@%p76 bra 	$L__BB1_52;
	bar.sync 	0;
	add.s32 	%r139, %r139, 1;
	add.s32 	%r117, %r53, 63;
	shr.u32 	%r118, %r117, 6;
	setp.ne.s32 	%p77, %r139, %r118;
	@%p77 bra 	$L__BB1_2;
$L__BB1_54:
	ld.param.u64 	%rd75, [_Z18forward_vectorizedPKfS0_PfiiiS0__param_6];
	setp.ge.s32 	%p78, %r3, %r52;
	mul.lo.s32 	%r44, %r3, %r54;
	setp.ge.s32 	%p79, %r5, %r54;
	cvt.s64.s32 	%rd4, %r5;
	cvta.to.global.u64 	%rd49, %rd75;
	mul.wide.s32 	%rd50, %r5, 4;
	add.s64 	%rd5, %rd49, %rd50;
	or.pred  	%p80, %p78, %p79;
	@%p80 bra 	$L__BB1_56;
	ld.global.f32 	%f77, [%rd5];
	add.f32 	%f78, %f204, %f77;
	fma.rn.f32 	%f79, %f78, 0fBBBB989D, 0f3F000000;
	cvt.sat.f32.f32 	%f80, %f79;
	mov.f32 	%f81, 0f4B400001;
	mov.f32 	%f82, 0f437C0000;
	fma.rm.f32 	%f83, %f80, %f82, %f81;
	add.f32 	%f84, %f83, 0fCB40007F;
	neg.f32 	%f85, %f84;
	fma.rn.f32 	%f86, %f78, 0fBFB8AA3B, %f85;
	fma.rn.f32 	%f87, %f78, 0fB2A57060, %f86;
	mov.b32 	%r119, %f83;
	shl.b32 	%r120, %r119, 23;
	mov.b32 	%f88, %r120;
	ex2.approx.ftz.f32 	%f89, %f87;
	fma.rn.f32 	%f90, %f89, %f88, 0f3F800000;
	rcp.rn.f32 	%f91, %f90;
	add.s32 	%r121, %r5, %r44;
	mul.wide.s32 	%rd51, %r121, 4;
	add.s64 	%rd52, %rd3, %rd51;
	st.global.f32 	[%rd52], %f91;
$L__BB1_56:
	setp.ge.s32 	%p81, %r3, %r52;
	add.s32 	%r45, %r5, 1;
	setp.ge.s32 	%p82, %r45, %r54;
	or.pred  	%p83, %p81, %p82;
	@%p83 bra 	$L__BB1_58;
	ld.global.f32 	%f92, [%rd5+4];
	add.f32 	%f93, %f203, %f92;
	fma.rn.f32 	%f94, %f93, 0fBBBB989D, 0f3F000000;
	cvt.sat.f32.f32 	%f95, %f94;
	mov.f32 	%f96, 0f4B400001;
	mov.f32 	%f97, 0f437C0000;
	fma.rm.f32 	%f98, %f95, %f97, %f96;
	add.f32 	%f99, %f98, 0fCB40007F;
	neg.f32 	%f100, %f99;
	fma.rn.f32 	%f101, %f93, 0fBFB8AA3B, %f100;
	fma.rn.f32 	%f102, %f93, 0fB2A57060, %f101;
	mov.b32 	%r122, %f98;
	shl.b32 	%r123, %r122, 23;
	mov.b32 	%f103, %r123;
	ex2.approx.ftz.f32 	%f104, %f102;
	fma.rn.f32 	%f105, %f104, %f103, 0f3F800000;
	rcp.rn.f32 	%f106, %f105;
	cvt.s64.s32 	%rd53, %r44;
	add.s64 	%rd54, %rd4, %rd53;
	shl.b64 	%rd55, %rd54, 2;
	add.s64 	%rd56, %rd3, %rd55;
	st.global.f32 	[%rd56+4], %f106;
$L__BB1_58:
	setp.ge.s32 	%p84, %r5, %r54;
	add.s32 	%r46, %r3, 1;
	setp.ge.s32 	%p85, %r46, %r52;
	add.s32 	%r47, %r44, %r54;
	or.pred  	%p86, %p85, %p84;
	@%p86 bra 	$L__BB1_60;
	ld.global.f32 	%f107, [%rd5];
	add.f32 	%f108, %f202, %f107;
	fma.rn.f32 	%f109, %f108, 0fBBBB989D, 0f3F000000;
	cvt.sat.f32.f32 	%f110, %f109;
	mov.f32 	%f111, 0f4B400001;
	mov.f32 	%f112, 0f437C0000;
	fma.rm.f32 	%f113, %f110, %f112, %f111;
	add.f32 	%f114, %f113, 0fCB40007F;
	neg.f32 	%f115, %f114;
	fma.rn.f32 	%f116, %f108, 0fBFB8AA3B, %f115;
	fma.rn.f32 	%f117, %f108, 0fB2A57060, %f116;
	mov.b32 	%r124, %f113;
	shl.b32 	%r125, %r124, 23;
	mov.b32 	%f118, %r125;
	ex2.approx.ftz.f32 	%f119, %f117;
	fma.rn.f32 	%f120, %f119, %f118, 0f3F800000;
	rcp.rn.f32 	%f121, %f120;
	add.s32 	%r126, %r5, %r47;
	mul.wide.s32 	%rd57, %r126, 4;
	add.s64 	%rd58, %rd3, %rd57;
	st.global.f32 	[%rd58], %f121;
$L__BB1_60:
	setp.ge.s32 	%p87, %r46, %r52;
	setp.ge.s32 	%p88, %r45, %r54;
	or.pred  	%p89, %p87, %p88;
	@%p89 bra 	$L__BB1_62;
	ld.global.f32 	%f122, [%rd5+4];
	add.f32 	%f123, %f201, %f122;
	fma.rn.f32 	%f124, %f123, 0fBBBB989D, 0f3F000000;
	cvt.sat.f32.f32 	%f125, %f124;
	mov.f32 	%f126, 0f4B400001;
	mov.f32 	%f127, 0f437C0000;
	fma.rm.f32 	%f128, %f125, %f127, %f126;
	add.f32 	%f129, %f128, 0fCB40007F;
	neg.f32 	%f130, %f129;
	fma.rn.f32 	%f131, %f123, 0fBFB8AA3B, %f130;
	fma.rn.f32 	%f132, %f123, 0fB2A57060, %f131;
	mov.b32 	%r127, %f128;
	shl.b32 	%r128, %r127, 23;
	mov.b32 	%f133, %r128;
	ex2.approx.ftz.f32 	%f134, %f132;
	fma.rn.f32 	%f135, %f134, %f133, 0f3F800000;
	rcp.rn.f32 	%f136, %f135;
	cvt.s64.s32 	%rd59, %r47;
	add.s64 	%rd60, %rd4, %rd59;
	shl.b64 	%rd61, %rd60, 2;
	add.s64 	%rd62, %rd3, %rd61;
	st.global.f32 	[%rd62+4], %f136;
$L__BB1_62:
	setp.ge.s32 	%p90, %r5, %r54;
	add.s32 	%r48, %r3, 2;
	setp.ge.s32 	%p91, %r48, %r52;
	add.s32 	%r49, %r47, %r54;
	or.pred  	%p92, %p91, %p90;
	@%p92 bra 	$L__BB1_64;
	ld.global.f32 	%f137, [%rd5];
	add.f32 	%f138, %f200, %f137;
	fma.rn.f32 	%f139, %f138, 0fBBBB989D, 0f3F000000;
	cvt.sat.f32.f32 	%f140, %f139;
	mov.f32 	%f141, 0f4B400001;
	mov.f32 	%f142, 0f437C0000;
	fma.rm.f32 	%f143, %f140, %f142, %f141;
	add.f32 	%f144, %f143, 0fCB40007F;
	neg.f32 	%f145, %f144;
	fma.rn.f32 	%f146, %f138, 0fBFB8AA3B, %f145;
	fma.rn.f32 	%f147, %f138, 0fB2A57060, %f146;
	mov.b32 	%r129, %f143;
	shl.b32 	%r130, %r129, 23;
	mov.b32 	%f148, %r130;
	ex2.approx.ftz.f32 	%f149, %f147;
	fma.rn.f32 	%f150, %f149, %f148, 0f3F800000;
	rcp.rn.f32 	%f151, %f150;
	add.s32 	%r131, %r5, %r49;
	mul.wide.s32 	%rd63, %r131, 4;
	add.s64 	%rd64, %rd3, %rd63;
	st.global.f32 	[%rd64], %f151;
$L__BB1_64:
	setp.ge.s32 	%p93, %r48, %r52;
	setp.ge.s32 	%p94, %r45, %r54;
	or.pred  	%p95, %p93, %p94;
	@%p95 bra 	$L__BB1_66;
	ld.global.f32 	%f152, [%rd5+4];
	add.f32 	%f153, %f199, %f152;
	fma.rn.f32 	%f154, %f153, 0fBBBB989D, 0f3F000000;
	cvt.sat.f32.f32 	%f155, %f154;
	mov.f32 	%f156, 0f4B400001;
	mov.f32 	%f157, 0f437C0000;
	fma.rm.f32 	%f158, %f155, %f157, %f156;
	add.f32 	%f159, %f158, 0fCB40007F;
	neg.f32 	%f160, %f159;
	fma.rn.f32 	%f161, %f153, 0fBFB8AA3B, %f160;
	fma.rn.f32 	%f162, %f153, 0fB2A57060, %f161;
	mov.b32 	%r132, %f158;
	shl.b32 	%r133, %r132, 23;
	mov.b32 	%f163, %r133;
	ex2.approx.ftz.f32 	%f164, %f162;
	fma.rn.f32 	%f165, %f164, %f163, 0f3F800000;
	rcp.rn.f32 	%f166, %f165;
	cvt.s64.s32 	%rd65, %r49;
	add.s64 	%rd66, %rd4, %rd65;
	shl.b64 	%rd67, %rd66, 2;
	add.s64 	%rd68, %rd3, %rd67;
	st.global.f32 	[%rd68+4], %f166;
$L__BB1_66:
	setp.ge.s32 	%p96, %r5, %r54;
	add.s32 	%r50, %r3, 3;
	setp.ge.s32 	%p97, %r50, %r52;
	add.s32 	%r51, %r49, %r54;
	or.pred  	%p98, %p97, %p96;
	@%p98 bra 	$L__BB1_68;
	ld.global.f32 	%f167, [%rd5];
	add.f32 	%f168, %f198, %f167;
	fma.rn.f32 	%f169, %f168, 0fBBBB989D, 0f3F000000;
	cvt.sat.f32.f32 	%f170, %f169;
	mov.f32 	%f171, 0f4B400001;
	mov.f32 	%f172, 0f437C0000;
	fma.rm.f32 	%f173, %f170, %f172, %f171;
	add.f32 	%f174, %f173, 0fCB40007F;
	neg.f32 	%f175, %f174;
	fma.rn.f32 	%f176, %f168, 0fBFB8AA3B, %f175;
	fma.rn.f32 	%f177, %f168, 0fB2A57060, %f176;
	mov.b32 	%r134, %f173;
	shl.b32 	%r135, %r134, 23;
	mov.b32 	%f178, %r135;
	ex2.approx.ftz.f32 	%f179, %f177;
	fma.rn.f32 	%f180, %f179, %f178, 0f3F800000;
	rcp.rn.f32 	%f181, %f180;
	add.s32 	%r136, %r5, %r51;
	mul.wide.s32 	%rd69, %r136, 4;
	add.s64 	%rd70, %rd3, %rd69;
	st.global.f32 	[%rd70], %f181;
$L__BB1_68:
	setp.ge.s32 	%p99, %r50, %r52;
	setp.ge.s32 	%p100, %r45, %r54;
	or.pred  	%p101, %p99, %p100;
	@%p101 bra 	$L__BB1_70;
	ld.global.f32 	%f182, [%rd5+4];
	add.f32 	%f183, %f197, %f182;
	fma.rn.f32 	%f184, %f183, 0fBBBB989D, 0f3F000000;
	cvt.sat.f32.f32 	%f185, %f184;
	mov.f32 	%f186, 0f4B400001;
	mov.f32 	%f187, 0f437C0000;
	fma.rm.f32 	%f188, %f185, %f187, %f186;
	add.f32 	%f189, %f188, 0fCB40007F;
	neg.f32 	%f190, %f189;
	fma.rn.f32 	%f191, %f183, 0fBFB8AA3B, %f190;
	fma.rn.f32 	%f192, %f183, 0fB2A57060, %f191;
	mov.b32 	%r137, %f188;
	shl.b32 	%r138, %r137, 23;
	mov.b32 	%f193, %r138;
	ex2.approx.ftz.f32 	%f194, %f192;
	fma.rn.f32 	%f195, %f194, %f193, 0f3F800000;
	rcp.rn.f32 	%f196, %f195;
	cvt.s64.s32 	%rd71, %r51;
	add.s64 	%rd72, %rd4, %rd71;
	shl.b64 	%rd73, %rd72, 2;
	add.s64 	%rd74, %rd3, %rd73;
	st.global.f32 	[%rd74+4], %f196;
$L__BB1_70:
	ret;
$L__BB1_71:
	add.s32 	%r70, %r9, %r13;
	mul.wide.u32 	%rd12, %r70, 4;
	add.s64 	%rd13, %rd1, %rd12;
	ld.global.v4.f32 	{%f40, %f41, %f42, %f43}, [%rd13];
	st.shared.f32 	[%r14], %f40;
	st.shared.f32 	[%r14+4], %f41;
	st.shared.f32 	[%r14+8], %f42;
	st.shared.f32 	[%r14+12], %f43;
	bra.uni 	$L__BB1_9;

}
	// .globl	_Z14backward_naivePKfS0_S0_Pfiii
.visible .entry _Z14backward_naivePKfS0_S0_Pfiii(
	.param .u64 .ptr .align 1 _Z14backward_naivePKfS0_S0_Pfiii_param_0,
	.param .u64 .ptr .align 1 _Z14backward_naivePKfS0_S0_Pfiii_param_1,
	.param .u64 .ptr .align 1 _Z14backward_naivePKfS0_S0_Pfiii_param_2,
	.param .u64 .ptr .align 1 _Z14backward_naivePKfS0_S0_Pfiii_param_3,
	.param .u32 _Z14backward_naivePKfS0_S0_Pfiii_param_4,
	.param .u32 _Z14backward_naivePKfS0_S0_Pfiii_param_5,
	.param .u32 _Z14backward_naivePKfS0_S0_Pfiii_param_6
)
{
	.reg .pred 	%p<13>;
	.reg .b32 	%r<44>;
	.reg .b32 	%f<147>;
	.reg .b64 	%rd<71>;

	ld.param.u64 	%rd5, [_Z14backward_naivePKfS0_S0_Pfiii_param_0];
	ld.param.u64 	%rd6, [_Z14backward_naivePKfS0_S0_Pfiii_param_1];
	ld.param.u64 	%rd7, [_Z14backward_naivePKfS0_S0_Pfiii_param_2];
	ld.param.u32 	%r20, [_Z14backward_naivePKfS0_S0_Pfiii_param_4];
	ld.param.u32 	%r21, [_Z14backward_naivePKfS0_S0_Pfiii_param_5];
	ld.param.u32 	%r22, [_Z14backward_naivePKfS0_S0_Pfiii_param_6];
	cvta.to.global.u64 	%rd1, %rd5;
	cvta.to.global.u64 	%rd2, %rd7;
	cvta.to.global.u64 	%rd3, %rd6;
	mov.u32 	%r23, %ctaid.y;
	mov.u32 	%r24, %ntid.y;
	mov.u32 	%r25, %tid.y;
	mad.lo.s32 	%r1, %r23, %r24, %r25;
	mov.u32 	%r26, %ctaid.x;
	mov.u32 	%r27, %ntid.x;
	mov.u32 	%r28, %tid.x;
	mad.lo.s32 	%r2, %r26, %r27, %r28;
	setp.ge.s32 	%p1, %r1, %r21;
	setp.ge.s32 	%p2, %r2, %r22;
	or.pred  	%p3, %p1, %p2;
	@%p3 bra 	$L__BB2_14;
	setp.lt.s32 	%p4, %r20, 1;
	mov.f32 	%f146, 0f00000000;
	@%p4 bra 	$L__BB2_13;
	and.b32  	%r3, %r20, 7;
	setp.lt.u32 	%p5, %r20, 8;
	mov.f32 	%f146, 0f00000000;
	mov.b32 	%r42, 0;
	@%p5 bra 	$L__BB2_5;
	and.b32  	%r42, %r20, 2147483640;
	neg.s32 	%r40, %r42;
	shl.b32 	%r6, %r21, 3;
	shl.b32 	%r7, %r22, 3;
	mov.f32 	%f146, 0f00000000;
	mul.wide.s32 	%rd13, %r22, 4;
	mul.wide.s32 	%rd16, %r21, 4;
	mov.u32 	%r38, %r2;
	mov.u32 	%r39, %r1;
$L__BB2_4:
	.pragma "nounroll";
	mul.wide.s32 	%rd8, %r38, 4;
	add.s64 	%rd9, %rd3, %rd8;
	ld.global.f32 	%f17, [%rd9];
	add.s64 	%rd10, %rd2, %rd8;
	ld.global.f32 	%f18, [%rd10];
	sub.f32 	%f19, %f17, %f18;
	mul.f32 	%f20, %f17, %f19;
	mov.f32 	%f21, 0f3F800000;
	sub.f32 	%f22, %f21, %f17;
	mul.f32 	%f23, %f22, %f20;
	mul.wide.s32 	%rd11, %r39, 4;
	add.s64 	%rd12, %rd1, %rd11;
	ld.global.f32 	%f24, [%rd12];
	fma.rn.f32 	%f25, %f24, %f23, %f146;
	add.s64 	%rd14, %rd9, %rd13;
	ld.global.f32 	%f26, [%rd14];
	add.s64 	%rd15, %rd10, %rd13;
	ld.global.f32 	%f27, [%rd15];
	sub.f32 	%f28, %f26, %f27;
	mul.f32 	%f29, %f26, %f28;
	sub.f32 	%f30, %f21, %f26;
	mul.f32 	%f31, %f30, %f29;
	add.s64 	%rd17, %rd12, %rd16;
	ld.global.f32 	%f32, [%rd17];
	fma.rn.f32 	%f33, %f32, %f31, %f25;
	add.s64 	%rd18, %rd14, %rd13;
	ld.global.f32 	%f34, [%rd18];
	add.s64 	%rd19, %rd15, %rd13;
	ld.global.f32 	%f35, [%rd19];
	sub.f32 	%f36, %f34, %f35;
	mul.f32 	%f37, %f34, %f36;
	sub.f32 	%f38, %f21, %f34;
	mul.f32 	%f39, %f38, %f37;
	add.s64 	%rd20, %rd17, %rd16;
	ld.global.f32 	%f40, [%rd20];
	fma.rn.f32 	%f41, %f40, %f39, %f33;
	add.s64 	%rd21, %rd18, %rd13;
	ld.global.f32 	%f42, [%rd21];
	add.s64 	%rd22, %rd19, %rd13;
	ld.global.f32 	%f43, [%rd22];
	sub.f32 	%f44, %f42, %f43;
	mul.f32 	%f45, %f42, %f44;
	sub.f32 	%f46, %f21, %f42;
	mul.f32 	%f47, %f46, %f45;
	add.s64 	%rd23, %rd20, %rd16;
	ld.global.f32 	%f48, [%rd23];
	fma.rn.f32 	%f49, %f48, %f47, %f41;
	add.s64 	%rd24, %rd21, %rd13;
	ld.global.f32 	%f50, [%rd24];
	add.s64 	%rd25, %rd22, %rd13;
	ld.global.f32 	%f51, [%rd25];
	sub.f32 	%f52, %f50, %f51;
	mul.f32 	%f53, %f50, %f52;
	sub.f32 	%f54, %f21, %f50;
	mul.f32 	%f55, %f54, %f53;
	add.s64 	%rd26, %rd23, %rd16;
	ld.global.f32 	%f56, [%rd26];
	fma.rn.f32 	%f57, %f56, %f55, %f49;
	add.s64 	%rd27, %rd24, %rd13;
	ld.global.f32 	%f58, [%rd27];
	add.s64 	%rd28, %rd25, %rd13;
	ld.global.f32 	%f59, [%rd28];
	sub.f32 	%f60, %f58, %f59;
	mul.f32 	%f61, %f58, %f60;
	sub.f32 	%f62, %f21, %f58;
	mul.f32 	%f63, %f62, %f61;
	add.s64 	%rd29, %rd26, %rd16;
	ld.global.f32 	%f64, [%rd29];
	fma.rn.f32 	%f65, %f64, %f63, %f57;
	add.s64 	%rd30, %rd27, %rd13;
	ld.global.f32 	%f66, [%rd30];
	add.s64 	%rd31, %rd28, %rd13;
	ld.global.f32 	%f67, [%rd31];
	sub.f32 	%f68, %f66, %f67;
	mul.f32 	%f69, %f66, %f68;
	sub.f32 	%f70, %f21, %f66;
	mul.f32 	%f71, %f70, %f69;
	add.s64 	%rd32, %rd29, %rd16;
	ld.global.f32 	%f72, [%rd32];
	fma.rn.f32 	%f73, %f72, %f71, %f65;
	add.s64 	%rd33, %rd30, %rd13;
	ld.global.f32 	%f74, [%rd33];
	add.s64 	%rd34, %rd31, %rd13;
	ld.global.f32 	%f75, [%rd34];
	sub.f32 	%f76, %f74, %f75;
	mul.f32 	%f77, %f74, %f76;
	sub.f32 	%f78, %f21, %f74;
	mul.f32 	%f79, %f78, %f77;
	add.s64 	%rd35, %rd32, %rd16;
	ld.global.f32 	%f80, [%rd35];
	fma.rn.f32 	%f146, %f80, %f79, %f73;
	add.s32 	%r40, %r40, 8;
	add.s32 	%r39, %r39, %r6;
	add.s32 	%r38, %r38, %r7;
	setp.ne.s32 	%p6, %r40, 0;
	@%p6 bra 	$L__BB2_4;
$L__BB2_5:
	setp.eq.s32 	%p7, %r3, 0;
	@%p7 bra 	$L__BB2_13;
	and.b32  	%r15, %r20, 3;
	setp.lt.u32 	%p8, %r3, 4;
	@%p8 bra 	$L__BB2_8;
	mad.lo.s32 	%r30, %r42, %r22, %r2;
	mul.wide.s32 	%rd36, %r30, 4;
	add.s64 	%rd37, %rd3, %rd36;
	ld.global.f32 	%f82, [%rd37];
	add.s64 	%rd38, %rd2, %rd36;
	ld.global.f32 	%f83, [%rd38];
	sub.f32 	%f84, %f82, %f83;
	mul.f32 	%f85, %f82, %f84;
	mov.f32 	%f86, 0f3F800000;
	sub.f32 	%f87, %f86, %f82;
	mul.f32 	%f88, %f87, %f85;
	mad.lo.s32 	%r31, %r42, %r21, %r1;
	mul.wide.s32 	%rd39, %r31, 4;
	add.s64 	%rd40, %rd1, %rd39;
	ld.global.f32 	%f89, [%rd40];
	fma.rn.f32 	%f90, %f89, %f88, %f146;
	mul.wide.s32 	%rd41, %r22, 4;
	add.s64 	%rd42, %rd37, %rd41;
	ld.global.f32 	%f91, [%rd42];
	add.s64 	%rd43, %rd38, %rd41;
	ld.global.f32 	%f92, [%rd43];
	sub.f32 	%f93, %f91, %f92;
	mul.f32 	%f94, %f91, %f93;
	sub.f32 	%f95, %f86, %f91;
	mul.f32 	%f96, %f95, %f94;
	mul.wide.s32 	%rd44, %r21, 4;
	add.s64 	%rd45, %rd40, %rd44;
	ld.global.f32 	%f97, [%rd45];
	fma.rn.f32 	%f98, %f97, %f96, %f90;
	add.s64 	%rd46, %rd42, %rd41;
	ld.global.f32 	%f99, [%rd46];
	add.s64 	%rd47, %rd43, %rd41;
	ld.global.f32 	%f100, [%rd47];
	sub.f32 	%f101, %f99, %f100;
	mul.f32 	%f102, %f99, %f101;
	sub.f32 	%f103, %f86, %f99;
	mul.f32 	%f104, %f103, %f102;
	add.s64 	%rd48, %rd45, %rd44;
	ld.global.f32 	%f105, [%rd48];
	fma.rn.f32 	%f106, %f105, %f104, %f98;
	add.s64 	%rd49, %rd46, %rd41;
	ld.global.f32 	%f107, [%rd49];
	add.s64 	%rd50, %rd47, %rd41;
	ld.global.f32 	%f108, [%rd50];
	sub.f32 	%f109, %f107, %f108;
	mul.f32 	%f110, %f107, %f109;
	sub.f32 	%f111, %f86, %f107;
	mul.f32 	%f112, %f111, %f110;
	add.s64 	%rd51, %rd48, %rd44;
	ld.global.f32 	%f113, [%rd51];
	fma.rn.f32 	%f146, %f113, %f112, %f106;
	add.s32 	%r42, %r42, 4;
$L__BB2_8:
	setp.eq.s32 	%p9, %r15, 0;
	@%p9 bra 	$L__BB2_13;
	setp.eq.s32 	%p10, %r15, 1;
	@%p10 bra 	$L__BB2_11;
	mad.lo.s32 	%r32, %r42, %r22, %r2;
	mul.wide.s32 	%rd52, %r32, 4;
	add.s64 	%rd53, %rd3, %rd52;
	ld.global.f32 	%f115, [%rd53];
	add.s64 	%rd54, %rd2, %rd52;
	ld.global.f32 	%f116, [%rd54];
	sub.f32 	%f117, %f115, %f116;
	mul.f32 	%f118, %f115, %f117;
	mov.f32 	%f119, 0f3F800000;
	sub.f32 	%f120, %f119, %f115;
	mul.f32 	%f121, %f120, %f118;
	mad.lo.s32 	%r33, %r42, %r21, %r1;
	mul.wide.s32 	%rd55, %r33, 4;
	add.s64 	%rd56, %rd1, %rd55;
	ld.global.f32 	%f122, [%rd56];
	fma.rn.f32 	%f123, %f122, %f121, %f146;
	mul.wide.s32 	%rd57, %r22, 4;
	add.s64 	%rd58, %rd53, %rd57;
	ld.global.f32 	%f124, [%rd58];
	add.s64 	%rd59, %rd54, %rd57;
	ld.global.f32 	%f125, [%rd59];
	sub.f32 	%f126, %f124, %f125;
	mul.f32 	%f127, %f124, %f126;
	sub.f32 	%f128, %f119, %f124;
	mul.f32 	%f129, %f128, %f127;
	mul.wide.s32 	%rd60, %r21, 4;
	add.s64 	%rd61, %rd56, %rd60;
	ld.global.f32 	%f130, [%rd61];
	fma.rn.f32 	%f146, %f130, %f129, %f123;
	add.s32 	%r42, %r42, 2;
$L__BB2_11:
	and.b32  	%r34, %r20, 1;
	setp.eq.b32 	%p11, %r34, 1;
	not.pred 	%p12, %p11;
	@%p12 bra 	$L__BB2_13;
	mad.lo.s32 	%r35, %r42, %r22, %r2;
	mul.wide.s32 	%rd62, %r35, 4;
	add.s64 	%rd63, %rd3, %rd62;
	ld.global.f32 	%f131, [%rd63];
	add.s64 	%rd64, %rd2, %rd62;
	ld.global.f32 	%f132, [%rd64];
	sub.f32 	%f133, %f131, %f132;
	mul.f32 	%f134, %f131, %f133;
	mov.f32 	%f135, 0f3F800000;
	sub.f32 	%f136, %f135, %f131;
	mul.f32 	%f137, %f136, %f134;
	mad.lo.s32 	%r36, %r42, %r21, %r1;
	mul.wide.s32 	%rd65, %r36, 4;
	add.s64 	%rd66, %rd1, %rd65;
	ld.global.f32 	%f138, [%rd66];
	fma.rn.f32 	%f146, %f138, %f137, %f146;
$L__BB2_13:
	ld.param.u64 	%rd70, [_Z14backward_naivePKfS0_S0_Pfiii_param_3];
	mad.lo.s32 	%r37, %r22, %r1, %r2;
	cvta.to.global.u64 	%rd67, %rd70;
	mul.wide.s32 	%rd68, %r37, 4;
	add.s64 	%rd69, %rd67, %rd68;
	st.global.f32 	[%rd69], %f146;
$L__BB2_14:
	ret;

}
	// .globl	_Z19backward_bias_naivePKfS0_Pfii
.visible .entry _Z19backward_bias_naivePKfS0_Pfii(
	.param .u64 .ptr .align 1 _Z19backward_bias_naivePKfS0_Pfii_param_0,
	.param .u64 .ptr .align 1 _Z19backward_bias_naivePKfS0_Pfii_param_1,
	.param .u64 .ptr .align 1 _Z19backward_bias_naivePKfS0_Pfii_param_2,
	.param .u32 _Z19backward_bias_naivePKfS0_Pfii_param_3,
	.param .u32 _Z19backward_bias_naivePKfS0_Pfii_param_4
)
{
	.reg .pred 	%p<11>;
	.reg .b32 	%r<31>;
	.reg .b32 	%f<117>;
	.reg .b64 	%rd<46>;

	ld.param.u64 	%rd4, [_Z19backward_bias_naivePKfS0_Pfii_param_0];
	ld.param.u64 	%rd5, [_Z19backward_bias_naivePKfS0_Pfii_param_1];
	ld.param.u64 	%rd3, [_Z19backward_bias_naivePKfS0_Pfii_param_2];
	ld.param.u32 	%r16, [_Z19backward_bias_naivePKfS0_Pfii_param_3];
	ld.param.u32 	%r17, [_Z19backward_bias_naivePKfS0_Pfii_param_4];
	cvta.to.global.u64 	%rd1, %rd5;
	cvta.to.global.u64 	%rd2, %rd4;
	mov.u32 	%r18, %ctaid.x;
	mov.u32 	%r19, %ntid.x;
	mov.u32 	%r20, %tid.x;
	mad.lo.s32 	%r1, %r18, %r19, %r20;
	setp.ge.s32 	%p1, %r1, %r17;
	@%p1 bra 	$L__BB3_14;
	setp.lt.s32 	%p2, %r16, 1;
	mov.f32 	%f116, 0f00000000;
	@%p2 bra 	$L__BB3_13;
	and.b32  	%r2, %r16, 7;
	setp.lt.u32 	%p3, %r16, 8;
	mov.f32 	%f116, 0f00000000;
	mov.b32 	%r29, 0;
	@%p3 bra 	$L__BB3_5;
	and.b32  	%r29, %r16, 2147483640;
	neg.s32 	%r27, %r29;
	shl.b32 	%r5, %r17, 3;
	mov.f32 	%f116, 0f00000000;
	mul.wide.s32 	%rd9, %r17, 4;
	mov.u32 	%r26, %r1;
$L__BB3_4:
	.pragma "nounroll";
	mul.wide.s32 	%rd6, %r26, 4;
	add.s64 	%rd7, %rd2, %rd6;
	ld.global.f32 	%f17, [%rd7];
	add.s64 	%rd8, %rd1, %rd6;
	ld.global.f32 	%f18, [%rd8];
	sub.f32 	%f19, %f17, %f18;
	mul.f32 	%f20, %f17, %f19;
	mov.f32 	%f21, 0f3F800000;
	sub.f32 	%f22, %f21, %f17;
	fma.rn.f32 	%f23, %f22, %f20, %f116;
	add.s64 	%rd10, %rd7, %rd9;
	ld.global.f32 	%f24, [%rd10];
	add.s64 	%rd11, %rd8, %rd9;
	ld.global.f32 	%f25, [%rd11];
	sub.f32 	%f26, %f24, %f25;
	mul.f32 	%f27, %f24, %f26;
	sub.f32 	%f28, %f21, %f24;
	fma.rn.f32 	%f29, %f28, %f27, %f23;
	add.s64 	%rd12, %rd10, %rd9;
	ld.global.f32 	%f30, [%rd12];
	add.s64 	%rd13, %rd11, %rd9;
	ld.global.f32 	%f31, [%rd13];
	sub.f32 	%f32, %f30, %f31;
	mul.f32 	%f33, %f30, %f32;
	sub.f32 	%f34, %f21, %f30;
	fma.rn.f32 	%f35, %f34, %f33, %f29;
	add.s64 	%rd14, %rd12, %rd9;
	ld.global.f32 	%f36, [%rd14];
	add.s64 	%rd15, %rd13, %rd9;
	ld.global.f32 	%f37, [%rd15];
	sub.f32 	%f38, %f36, %f37;
	mul.f32 	%f39, %f36, %f38;
	sub.f32 	%f40, %f21, %f36;
	fma.rn.f32 	%f41, %f40, %f39, %f35;
	add.s64 	%rd16, %rd14, %rd9;
	ld.global.f32 	%f42, [%rd16];
	add.s64 	%rd17, %rd15, %rd9;
	ld.global.f32 	%f43, [%rd17];
	sub.f32 	%f44, %f42, %f43;
	mul.f32 	%f45, %f42, %f44;
	sub.f32 	%f46, %f21, %f42;
	fma.rn.f32 	%f47, %f46, %f45, %f41;
	add.s64 	%rd18, %rd16, %rd9;
	ld.global.f32 	%f48, [%rd18];
	add.s64 	%rd19, %rd17, %rd9;
	ld.global.f32 	%f49, [%rd19];
	sub.f32 	%f50, %f48, %f49;
	mul.f32 	%f51, %f48, %f50;
	sub.f32 	%f52, %f21, %f48;
	fma.rn.f32 	%f53, %f52, %f51, %f47;
	add.s64 	%rd20, %rd18, %rd9;
	ld.global.f32 	%f54, [%rd20];
	add.s64 	%rd21, %rd19, %rd9;
	ld.global.f32 	%f55, [%rd21];
	sub.f32 	%f56, %f54, %f55;
	mul.f32 	%f57, %f54, %f56;
	sub.f32 	%f58, %f21, %f54;
	fma.rn.f32 	%f59, %f58, %f57, %f53;
	add.s64 	%rd22, %rd20, %rd9;
	ld.global.f32 	%f60, [%rd22];
	add.s64 	%rd23, %rd21, %rd9;
	ld.global.f32 	%f61, [%rd23];
	sub.f32 	%f62, %f60, %f61;
	mul.f32 	%f63, %f60, %f62;
	sub.f32 	%f64, %f21, %f60;
	fma.rn.f32 	%f116, %f64, %f63, %f59;
	add.s32 	%r27, %r27, 8;
	add.s32 	%r26, %r26, %r5;
	setp.ne.s32 	%p4, %r27, 0;
	@%p4 bra 	$L__BB3_4;
$L__BB3_5:
	setp.eq.s32 	%p5, %r2, 0;
	@%p5 bra 	$L__BB3_13;
	and.b32  	%r11, %r16, 3;
	setp.lt.u32 	%p6, %r2, 4;
	@%p6 bra 	$L__BB3_8;
	mad.lo.s32 	%r22, %r29, %r17, %r1;
	mul.wide.s32 	%rd24, %r22, 4;
	add.s64 	%rd25, %rd2, %rd24;
	ld.global.f32 	%f66, [%rd25];
	add.s64 	%rd26, %rd1, %rd24;
	ld.global.f32 	%f67, [%rd26];
	sub.f32 	%f68, %f66, %f67;
	mul.f32 	%f69, %f66, %f68;
	mov.f32 	%f70, 0f3F800000;
	sub.f32 	%f71, %f70, %f66;
	fma.rn.f32 	%f72, %f71, %f69, %f116;
	mul.wide.s32 	%rd27, %r17, 4;
	add.s64 	%rd28, %rd25, %rd27;
	ld.global.f32 	%f73, [%rd28];
	add.s64 	%rd29, %rd26, %rd27;
	ld.global.f32 	%f74, [%rd29];
	sub.f32 	%f75, %f73, %f74;
	mul.f32 	%f76, %f73, %f75;
	sub.f32 	%f77, %f70, %f73;
	fma.rn.f32 	%f78, %f77, %f76, %f72;
	add.s64 	%rd30, %rd28, %rd27;
	ld.global.f32 	%f79, [%rd30];
	add.s64 	%rd31, %rd29, %rd27;
	ld.global.f32 	%f80, [%rd31];
	sub.f32 	%f81, %f79, %f80;
	mul.f32 	%f82, %f79, %f81;
	sub.f32 	%f83, %f70, %f79;
	fma.rn.f32 	%f84, %f83, %f82, %f78;
	add.s64 	%rd32, %rd30, %rd27;
	ld.global.f32 	%f85, [%rd32];
	add.s64 	%rd33, %rd31, %rd27;
	ld.global.f32 	%f86, [%rd33];
	sub.f32 	%f87, %f85, %f86;
	mul.f32 	%f88, %f85, %f87;
	sub.f32 	%f89, %f70, %f85;
	fma.rn.f32 	%f116, %f89, %f88, %f84;
	add.s32 	%r29, %r29, 4;
$L__BB3_8:
	setp.eq.s32 	%p7, %r11, 0;
	@%p7 bra 	$L__BB3_13;
	setp.eq.s32 	%p8, %r11, 1;
	@%p8 bra 	$L__BB3_11;
	mad.lo.s32 	%r23, %r29, %r17, %r1;
	mul.wide.s32 	%rd34, %r23, 4;
	add.s64 	%rd35, %rd2, %rd34;
	ld.global.f32 	%f91, [%rd35];
	add.s64 	%rd36, %rd1, %rd34;
	ld.global.f32 	%f92, [%rd36];
	sub.f32 	%f93, %f91, %f92;
	mul.f32 	%f94, %f91, %f93;
	mov.f32 	%f95, 0f3F800000;
	sub.f32 	%f96, %f95, %f91;
	fma.rn.f32 	%f97, %f96, %f94, %f116;
	mul.wide.s32 	%rd37, %r17, 4;
	add.s64 	%rd38, %rd35, %rd37;
	ld.global.f32 	%f98, [%rd38];
	add.s64 	%rd39, %rd36, %rd37;
	ld.global.f32 	%f99, [%rd39];
	sub.f32 	%f100, %f98, %f99;
	mul.f32 	%f101, %f98, %f100;
	sub.f32 	%f102, %f95, %f98;
	fma.rn.f32 	%f116, %f102, %f101, %f97;
	add.s32 	%r29, %r29, 2;
$L__BB3_11:
	and.b32  	%r24, %r16, 1;
	setp.eq.b32 	%p9, %r24, 1;
	not.pred 	%p10, %p9;
	@%p10 bra 	$L__BB3_13;
	mad.lo.s32 	%r25, %r29, %r17, %r1;
	mul.wide.s32 	%rd40, %r25, 4;
	add.s64 	%rd41, %rd2, %rd40;
	ld.global.f32 	%f103, [%rd41];
	add.s64 	%rd42, %rd1, %rd40;
	ld.global.f32 	%f104, [%rd42];
	sub.f32 	%f105, %f103, %f104;
	mul.f32 	%f106, %f103, %f105;
	mov.f32 	%f107, 0f3F800000;
	sub.f32 	%f108, %f107, %f103;
	fma.rn.f32 	%f116, %f108, %f106, %f116;
$L__BB3_13:
	cvta.to.global.u64 	%rd43, %rd3;
	mul.wide.s32 	%rd44, %r1, 4;
	add.s64 	%rd45, %rd43, %rd44;
	st.global.f32 	[%rd45], %f116;
$L__BB3_14:
	ret;

}
	// .globl	_Z18backward_optimizedPKfS0_S0_Pfiii
.visible .entry _Z18backward_optimizedPKfS0_S0_Pfiii(
	.param .u64 .ptr .align 1 _Z18backward_optimizedPKfS0_S0_Pfiii_param_0,
	.param .u64 .ptr .align 1 _Z18backward_optimizedPKfS0_S0_Pfiii_param_1,
	.param .u64 .ptr .align 1 _Z18backward_optimizedPKfS0_S0_Pfiii_param_2,
	.param .u64 .ptr .align 1 _Z18backward_optimizedPKfS0_S0_Pfiii_param_3,
	.param .u32 _Z18backward_optimizedPKfS0_S0_Pfiii_param_4,
	.param .u32 _Z18backward_optimizedPKfS0_S0_Pfiii_param_5,
	.param .u32 _Z18backward_optimizedPKfS0_S0_Pfiii_param_6
)
{
	.reg .pred 	%p<75>;
	.reg .b32 	%r<143>;
	.reg .b32 	%f<329>;
	.reg .b64 	%rd<86>;
	// demoted variable
	.shared .align 4 .b8 _ZZ18backward_optimizedPKfS0_S0_PfiiiE6X_tile[4096];
	// demoted variable
	.shared .align 4 .b8 _ZZ18backward_optimizedPKfS0_S0_PfiiiE10dL_dZ_tile[1024];
	ld.param.u64 	%rd8, [_Z18backward_optimizedPKfS0_S0_Pfiii_param_0];
	ld.param.u64 	%rd9, [_Z18backward_optimizedPKfS0_S0_Pfiii_param_1];
	ld.param.u64 	%rd10, [_Z18backward_optimizedPKfS0_S0_Pfiii_param_2];
	ld.param.u64 	%rd11, [_Z18backward_optimizedPKfS0_S0_Pfiii_param_3];
	ld.param.u32 	%r68, [_Z18backward_optimizedPKfS0_S0_Pfiii_param_4];
	ld.param.u32 	%r69, [_Z18backward_optimizedPKfS0_S0_Pfiii_param_5];
	ld.param.u32 	%r70, [_Z18backward_optimizedPKfS0_S0_Pfiii_param_6];
	cvta.to.global.u64 	%rd1, %rd8;
	cvta.to.global.u64 	%rd2, %rd10;
	cvta.to.global.u64 	%rd3, %rd9;
	cvta.to.global.u64 	%rd4, %rd11;
	mov.u32 	%r1, %tid.y;
	mov.u32 	%r2, %tid.x;
	mov.u32 	%r71, %ctaid.y;
	shl.b32 	%r3, %r71, 4;
	shl.b32 	%r4, %r1, 2;
	add.s32 	%r5, %r3, %r4;
	mov.u32 	%r72, %ctaid.x;
	shl.b32 	%r6, %r72, 4;
	shl.b32 	%r7, %r2, 1;
	add.s32 	%r8, %r6, %r7;
	setp.lt.s32 	%p1, %r68, 1;
	mov.f32 	%f321, 0f00000000;
	mov.f32 	%f322, %f321;
	mov.f32 	%f323, %f321;
	mov.f32 	%f324, %f321;
	mov.f32 	%f325, %f321;
	mov.f32 	%f326, %f321;
	mov.f32 	%f327, %f321;
	mov.f32 	%f328, %f321;
	@%p1 bra 	$L__BB4_49;
	add.s32 	%r73, %r68, 15;
	shr.u32 	%r74, %r73, 4;
	shl.b32 	%r75, %r4, 6;
	mov.u32 	%r76, _ZZ18backward_optimizedPKfS0_S0_PfiiiE6X_tile;
	add.s32 	%r77, %r76, %r75;
	add.s32 	%r9, %r77, 60;
	shl.b32 	%r78, %r7, 2;
	add.s32 	%r79, %r9, %r78;
	add.s32 	%r10, %r79, -60;
	mov.u32 	%r80, _ZZ18backward_optimizedPKfS0_S0_PfiiiE10dL_dZ_tile;
	add.s32 	%r81, %r80, %r75;
	add.s32 	%r11, %r81, %r78;
	neg.s32 	%r142, %r74;
	add.s32 	%r141, %r4, 1;
	mad.lo.s32 	%r139, %r70, %r4, %r70;
	add.s32 	%r82, %r139, %r6;
	add.s32 	%r140, %r82, %r7;
	add.s32 	%r83, %r4, 2;
	mul.lo.s32 	%r137, %r70, %r83;
	add.s32 	%r84, %r137, %r6;
	add.s32 	%r138, %r84, %r7;
	add.s32 	%r85, %r4, 3;
	mul.lo.s32 	%r135, %r70, %r85;
	add.s32 	%r86, %r135, %r6;
	add.s32 	%r136, %r86, %r7;
	mul.lo.s32 	%r87, %r1, %r70;
	shl.b32 	%r134, %r87, 2;
	add.s32 	%r88, %r134, %r6;
	add.s32 	%r133, %r88, %r7;
	mul.lo.s32 	%r89, %r2, %r69;
	shl.b32 	%r132, %r89, 1;
	add.s32 	%r131, %r7, 1;
	add.s32 	%r90, %r132, %r3;
	add.s32 	%r130, %r90, %r4;
	mad.lo.s32 	%r129, %r69, %r7, %r69;
	add.s32 	%r91, %r129, %r3;
	add.s32 	%r128, %r91, %r4;
	mov.f32 	%f321, 0f00000000;
	cvt.u64.u32 	%rd5, %r5;
$L__BB4_2:
	setp.ge.s32 	%p2, %r5, %r69;
	add.s32 	%r42, %r131, -1;
	setp.ge.s32 	%p3, %r42, %r68;
	mov.f32 	%f319, 0f00000000;
	or.pred  	%p4, %p2, %p3;
	@%p4 bra 	$L__BB4_4;
	mul.wide.s32 	%rd12, %r130, 4;
	add.s64 	%rd13, %rd1, %rd12;
	ld.global.f32 	%f319, [%rd13];
$L__BB4_4:
	setp.lt.s32 	%p5, %r5, %r69;
	st.shared.f32 	[%r10], %f319;
	setp.lt.s32 	%p6, %r131, %r68;
	and.pred  	%p7, %p5, %p6;
	@%p7 bra 	$L__BB4_6;
	mov.b32 	%r92, 0;
	st.shared.u32 	[%r10+4], %r92;
	bra.uni 	$L__BB4_7;
$L__BB4_6:
	mul.wide.s32 	%rd14, %r128, 4;
	add.s64 	%rd15, %rd1, %rd14;
	ld.global.f32 	%f32, [%rd15];
	st.shared.f32 	[%r10+4], %f32;
$L__BB4_7:
	setp.lt.s32 	%p8, %r42, %r68;
	add.s32 	%r93, %r5, 1;
	setp.lt.s32 	%p9, %r93, %r69;
	and.pred  	%p10, %p9, %p8;
	cvt.s64.s32 	%rd16, %r132;
	add.s64 	%rd17, %rd16, %rd5;
	shl.b64 	%rd18, %rd17, 2;
	add.s64 	%rd6, %rd1, %rd18;
	@%p10 bra 	$L__BB4_9;
	mov.b32 	%r94, 0;
	st.shared.u32 	[%r10+64], %r94;
	bra.uni 	$L__BB4_10;
$L__BB4_9:
	ld.global.f32 	%f33, [%rd6+4];
	st.shared.f32 	[%r10+64], %f33;
$L__BB4_10:
	add.s32 	%r95, %r5, 1;
	setp.lt.s32 	%p12, %r95, %r69;
	and.pred  	%p13, %p12, %p6;
	cvt.s64.s32 	%rd19, %r129;
	add.s64 	%rd20, %rd19, %rd5;
	shl.b64 	%rd21, %rd20, 2;
	add.s64 	%rd7, %rd1, %rd21;
	@%p13 bra 	$L__BB4_12;
	mov.b32 	%r96, 0;
	st.shared.u32 	[%r10+68], %r96;
	bra.uni 	$L__BB4_13;
$L__BB4_12:
	ld.global.f32 	%f34, [%rd7+4];
	st.shared.f32 	[%r10+68], %f34;
$L__BB4_13:
	add.s32 	%r97, %r5, 2;
	setp.lt.s32 	%p15, %r97, %r69;
	and.pred  	%p16, %p15, %p8;
	@%p16 bra 	$L__BB4_15;
	mov.b32 	%r98, 0;
	st.shared.u32 	[%r10+128], %r98;
	bra.uni 	$L__BB4_16;
$L__BB4_15:
	ld.global.f32 	%f35, [%rd6+8];
	st.shared.f32 	[%r10+128], %f35;
$L__BB4_16:
	add.s32 	%r99, %r5, 2;
	setp.lt.s32 	%p18, %r99, %r69;
	and.pred  	%p19, %p18, %p6;
	@%p19 bra 	$L__BB4_18;
	mov.b32 	%r100, 0;
	st.shared.u32 	[%r10+132], %r100;
	bra.uni 	$L__BB4_19;
$L__BB4_18:
	ld.global.f32 	%f36, [%rd7+8];
	st.shared.f32 	[%r10+132], %f36;
$L__BB4_19:
	add.s32 	%r101, %r5, 3;
	setp.lt.s32 	%p21, %r101, %r69;
	and.pred  	%p22, %p21, %p8;
	@%p22 bra 	$L__BB4_21;
	mov.b32 	%r102, 0;
	st.shared.u32 	[%r10+192], %r102;
	bra.uni 	$L__BB4_22;
$L__BB4_21:
	ld.global.f32 	%f37, [%rd6+12];
	st.shared.f32 	[%r10+192], %f37;
$L__BB4_22:
	add.s32 	%r103, %r5, 3;
	setp.lt.s32 	%p24, %r103, %r69;
	and.pred  	%p25, %p24, %p6;
	@%p25 bra 	$L__BB4_24;
	mov.b32 	%r104, 0;
	st.shared.u32 	[%r10+196], %r104;
	bra.uni 	$L__BB4_25;
$L__BB4_24:
	ld.global.f32 	%f38, [%rd7+12];
	st.shared.f32 	[%r10+196], %f38;
$L__BB4_25:
	setp.ge.s32 	%p26, %r8, %r70;
	add.s32 	%r43, %r141, -1;
	setp.ge.s32 	%p27, %r43, %r68;
	mov.f32 	%f320, 0f00000000;
	or.pred  	%p28, %p27, %p26;
	@%p28 bra 	$L__BB4_27;
	mul.wide.s32 	%rd22, %r133, 4;
	add.s64 	%rd23, %rd3, %rd22;
	ld.global.f32 	%f40, [%rd23];
	add.s64 	%rd24, %rd2, %rd22;
	ld.global.f32 	%f41, [%rd24];
	sub.f32 	%f42, %f40, %f41;
	mul.f32 	%f43, %f40, %f42;
	mov.f32 	%f44, 0f3F800000;
	sub.f32 	%f45, %f44, %f40;
	mul.f32 	%f320, %f45, %f43;
$L__BB4_27:
	setp.lt.s32 	%p29, %r43, %r68;
	add.s32 	%r105, %r8, 1;
	setp.lt.s32 	%p30, %r105, %r70;
	st.shared.f32 	[%r11], %f320;
	and.pred  	%p31, %p29, %p30;
	@%p31 bra 	$L__BB4_29;
	mov.b32 	%r106, 0;
	st.shared.u32 	[%r11+4], %r106;
	bra.uni 	$L__BB4_30;
$L__BB4_29:
	cvt.s64.s32 	%rd25, %r134;
	cvt.s64.s32 	%rd26, %r8;
	add.s64 	%rd27, %rd26, %rd25;
	shl.b64 	%rd28, %rd27, 2;
	add.s64 	%rd29, %rd3, %rd28;
	ld.global.f32 	%f46, [%rd29+4];
	add.s64 	%rd30, %rd2, %rd28;
	ld.global.f32 	%f47, [%rd30+4];
	sub.f32 	%f48, %f46, %f47;
	mul.f32 	%f49, %f46, %f48;
	mov.f32 	%f50, 0f3F800000;
	sub.f32 	%f51, %f50, %f46;
	mul.f32 	%f52, %f51, %f49;
	st.shared.f32 	[%r11+4], %f52;
$L__BB4_30:
	setp.lt.s32 	%p32, %r8, %r70;
	setp.lt.s32 	%p33, %r141, %r68;
	and.pred  	%p34, %p33, %p32;
	@%p34 bra 	$L__BB4_32;
	mov.b32 	%r107, 0;
	st.shared.u32 	[%r11+64], %r107;
	bra.uni 	$L__BB4_33;
$L__BB4_32:
	mul.wide.s32 	%rd31, %r140, 4;
	add.s64 	%rd32, %rd3, %rd31;
	ld.global.f32 	%f53, [%rd32];
	add.s64 	%rd33, %rd2, %rd31;
	ld.global.f32 	%f54, [%rd33];
	sub.f32 	%f55, %f53, %f54;
	mul.f32 	%f56, %f53, %f55;
	mov.f32 	%f57, 0f3F800000;
	sub.f32 	%f58, %f57, %f53;
	mul.f32 	%f59, %f58, %f56;
	st.shared.f32 	[%r11+64], %f59;
$L__BB4_33:
	add.s32 	%r108, %r8, 1;
	setp.lt.s32 	%p36, %r108, %r70;
	and.pred  	%p37, %p33, %p36;
	@%p37 bra 	$L__BB4_35;
	mov.b32 	%r109, 0;
	st.shared.u32 	[%r11+68], %r109;
	bra.uni 	$L__BB4_36;
$L__BB4_35:
	cvt.s64.s32 	%rd34, %r139;
	cvt.s64.s32 	%rd35, %r8;
	add.s64 	%rd36, %rd35, %rd34;
	shl.b64 	%rd37, %rd36, 2;
	add.s64 	%rd38, %rd3, %rd37;
	ld.global.f32 	%f60, [%rd38+4];
	add.s64 	%rd39, %rd2, %rd37;
	ld.global.f32 	%f61, [%rd39+4];
	sub.f32 	%f62, %f60, %f61;
	mul.f32 	%f63, %f60, %f62;
	mov.f32 	%f64, 0f3F800000;
	sub.f32 	%f65, %f64, %f60;
	mul.f32 	%f66, %f65, %f63;
	st.shared.f32 	[%r11+68], %f66;
$L__BB4_36:
	add.s32 	%r44, %r141, 1;
	setp.lt.s32 	%p39, %r44, %r68;
	and.pred  	%p40, %p39, %p32;
	@%p40 bra 	$L__BB4_38;
	mov.b32 	%r110, 0;
	st.shared.u32 	[%r11+128], %r110;
	bra.uni 	$L__BB4_39;
$L__BB4_38:
	mul.wide.s32 	%rd40, %r138, 4;
	add.s64 	%rd41, %rd3, %rd40;
	ld.global.f32 	%f67, [%rd41];
	add.s64 	%rd42, %rd2, %rd40;
	ld.global.f32 	%f68, [%rd42];
	sub.f32 	%f69, %f67, %f68;
	mul.f32 	%f70, %f67, %f69;
	mov.f32 	%f71, 0f3F800000;
	sub.f32 	%f72, %f71, %f67;
	mul.f32 	%f73, %f72, %f70;
	st.shared.f32 	[%r11+128], %f73;
$L__BB4_39:
	add.s32 	%r111, %r8, 1;
	setp.lt.s32 	%p42, %r111, %r70;
	and.pred  	%p43, %p39, %p42;
	@%p43 bra 	$L__BB4_41;
	mov.b32 	%r112, 0;
	st.shared.u32 	[%r11+132], %r112;
	bra.uni 	$L__BB4_42;
$L__BB4_41:
	cvt.s64.s32 	%rd43, %r137;
	cvt.s64.s32 	%rd44, %r8;
	add.s64 	%rd45, %rd44, %rd43;
	shl.b64 	%rd46, %rd45, 2;
	add.s64 	%rd47, %rd3, %rd46;
	ld.global.f32 	%f74, [%rd47+4];
	add.s64 	%rd48, %rd2, %rd46;
	ld.global.f32 	%f75, [%rd48+4];
	sub.f32 	%f76, %f74, %f75;
	mul.f32 	%f77, %f74, %f76;
	mov.f32 	%f78, 0f3F800000;
	sub.f32 	%f79, %f78, %f74;
	mul.f32 	%f80, %f79, %f77;
	st.shared.f32 	[%r11+132], %f80;
$L__BB4_42:
	add.s32 	%r113, %r141, 2;
	setp.lt.s32 	%p45, %r113, %r68;
	and.pred  	%p46, %p45, %p32;
	@%p46 bra 	$L__BB4_44;
	mov.b32 	%r114, 0;
	st.shared.u32 	[%r11+192], %r114;
	bra.uni 	$L__BB4_45;
$L__BB4_44:
	mul.wide.s32 	%rd49, %r136, 4;
	add.s64 	%rd50, %rd3, %rd49;
	ld.global.f32 	%f81, [%rd50];
	add.s64 	%rd51, %rd2, %rd49;
	ld.global.f32 	%f82, [%rd51];
	sub.f32 	%f83, %f81, %f82;
	mul.f32 	%f84, %f81, %f83;
	mov.f32 	%f85, 0f3F800000;
	sub.f32 	%f86, %f85, %f81;
	mul.f32 	%f87, %f86, %f84;
	st.shared.f32 	[%r11+192], %f87;
$L__BB4_45:
	add.s32 	%r115, %r141, 2;
	setp.lt.s32 	%p47, %r115, %r68;
	add.s32 	%r116, %r8, 1;
	setp.lt.s32 	%p48, %r116, %r70;
	and.pred  	%p49, %p47, %p48;
	@%p49 bra 	$L__BB4_47;
	mov.b32 	%r117, 0;
	st.shared.u32 	[%r11+196], %r117;
	bra.uni 	$L__BB4_48;
$L__BB4_47:
	cvt.s64.s32 	%rd52, %r135;
	cvt.s64.s32 	%rd53, %r8;
	add.s64 	%rd54, %rd53, %rd52;
	shl.b64 	%rd55, %rd54, 2;
	add.s64 	%rd56, %rd3, %rd55;
	ld.global.f32 	%f88, [%rd56+4];
	add.s64 	%rd57, %rd2, %rd55;
	ld.global.f32 	%f89, [%rd57+4];
	sub.f32 	%f90, %f88, %f89;
	mul.f32 	%f91, %f88, %f90;
	mov.f32 	%f92, 0f3F800000;
	sub.f32 	%f93, %f92, %f88;
	mul.f32 	%f94, %f93, %f91;
	st.shared.f32 	[%r11+196], %f94;
$L__BB4_48:
	bar.sync 	0;
	mov.u32 	%r118, %tid.x;
	shl.b32 	%r119, %r118, 3;
	mov.u32 	%r120, _ZZ18backward_optimizedPKfS0_S0_PfiiiE10dL_dZ_tile;
	add.s32 	%r121, %r120, %r119;
	ld.shared.f32 	%f95, [%r121];
	ld.shared.f32 	%f96, [%r121+4];
	ld.shared.f32 	%f97, [%r9+-60];
	fma.rn.f32 	%f98, %f97, %f95, %f326;
	fma.rn.f32 	%f99, %f97, %f96, %f325;
	ld.shared.f32 	%f100, [%r9+4];
	fma.rn.f32 	%f101, %f100, %f95, %f324;
	fma.rn.f32 	%f102, %f100, %f96, %f323;
	ld.shared.f32 	%f103, [%r9+68];
	fma.rn.f32 	%f104, %f103, %f95, %f322;
	fma.rn.f32 	%f105, %f103, %f96, %f321;
	ld.shared.f32 	%f106, [%r9+132];
	fma.rn.f32 	%f107, %f106, %f95, %f327;
	fma.rn.f32 	%f108, %f106, %f96, %f328;
	ld.shared.f32 	%f109, [%r121+64];
	ld.shared.f32 	%f110, [%r121+68];
	ld.shared.f32 	%f111, [%r9+-56];
	fma.rn.f32 	%f112, %f111, %f109, %f98;
	fma.rn.f32 	%f113, %f111, %f110, %f99;
	ld.shared.f32 	%f114, [%r9+8];
	fma.rn.f32 	%f115, %f114, %f109, %f101;
	fma.rn.f32 	%f116, %f114, %f110, %f102;
	ld.shared.f32 	%f117, [%r9+72];
	fma.rn.f32 	%f118, %f117, %f109, %f104;
	fma.rn.f32 	%f119, %f117, %f110, %f105;
	ld.shared.f32 	%f120, [%r9+136];
	fma.rn.f32 	%f121, %f120, %f109, %f107;
	fma.rn.f32 	%f122, %f120, %f110, %f108;
	ld.shared.f32 	%f123, [%r121+128];
	ld.shared.f32 	%f124, [%r121+132];
	ld.shared.f32 	%f125, [%r9+-52];
	fma.rn.f32 	%f126, %f125, %f123, %f112;
	fma.rn.f32 	%f127, %f125, %f124, %f113;
	ld.shared.f32 	%f128, [%r9+12];
	fma.rn.f32 	%f129, %f128, %f123, %f115;
	fma.rn.f32 	%f130, %f128, %f124, %f116;
	ld.shared.f32 	%f131, [%r9+76];
	fma.rn.f32 	%f132, %f131, %f123, %f118;
	fma.rn.f32 	%f133, %f131, %f124, %f119;
	ld.shared.f32 	%f134, [%r9+140];
	fma.rn.f32 	%f135, %f134, %f123, %f121;
	fma.rn.f32 	%f136, %f134, %f124, %f122;
	ld.shared.f32 	%f137, [%r121+192];
	ld.shared.f32 	%f138, [%r121+196];
	ld.shared.f32 	%f139, [%r9+-48];
	fma.rn.f32 	%f140, %f139, %f137, %f126;
	fma.rn.f32 	%f141, %f139, %f138, %f127;
	ld.shared.f32 	%f142, [%r9+16];
	fma.rn.f32 	%f143, %f142, %f137, %f129;
	fma.rn.f32 	%f144, %f142, %f138, %f130;
	ld.shared.f32 	%f145, [%r9+80];
	fma.rn.f32 	%f146, %f145, %f137, %f132;
	fma.rn.f32 	%f147, %f145, %f138, %f133;
	ld.shared.f32 	%f148, [%r9+144];
	fma.rn.f32 	%f149, %f148, %f137, %f135;
	fma.rn.f32 	%f150, %f148, %f138, %f136;
	ld.shared.f32 	%f151, [%r121+256];
	ld.shared.f32 	%f152, [%r121+260];
	ld.shared.f32 	%f153, [%r9+-44];
	fma.rn.f32 	%f154, %f153, %f151, %f140;
	fma.rn.f32 	%f155, %f153, %f152, %f141;
	ld.shared.f32 	%f156, [%r9+20];
	fma.rn.f32 	%f157, %f156, %f151, %f143;
	fma.rn.f32 	%f158, %f156, %f152, %f144;
	ld.shared.f32 	%f159, [%r9+84];
	fma.rn.f32 	%f160, %f159, %f151, %f146;
	fma.rn.f32 	%f161, %f159, %f152, %f147;
	ld.shared.f32 	%f162, [%r9+148];
	fma.rn.f32 	%f163, %f162, %f151, %f149;
	fma.rn.f32 	%f164, %f162, %f152, %f150;
	ld.shared.f32 	%f165, [%r121+320];
	ld.shared.f32 	%f166, [%r121+324];
	ld.shared.f32 	%f167, [%r9+-40];
	fma.rn.f32 	%f168, %f167, %f165, %f154;
	fma.rn.f32 	%f169, %f167, %f166, %f155;
	ld.shared.f32 	%f170, [%r9+24];
	fma.rn.f32 	%f171, %f170, %f165, %f157;
	fma.rn.f32 	%f172, %f170, %f166, %f158;
	ld.shared.f32 	%f173, [%r9+88];
	fma.rn.f32 	%f174, %f173, %f165, %f160;
	fma.rn.f32 	%f175, %f173, %f166, %f161;
	ld.shared.f32 	%f176, [%r9+152];
	fma.rn.f32 	%f177, %f176, %f165, %f163;
	fma.rn.f32 	%f178, %f176, %f166, %f164;
	ld.shared.f32 	%f179, [%r121+384];
	ld.shared.f32 	%f180, [%r121+388];
	ld.shared.f32 	%f181, [%r9+-36];
	fma.rn.f32 	%f182, %f181, %f179, %f168;
	fma.rn.f32 	%f183, %f181, %f180, %f169;
	ld.shared.f32 	%f184, [%r9+28];
	fma.rn.f32 	%f185, %f184, %f179, %f171;
	fma.rn.f32 	%f186, %f184, %f180, %f172;
	ld.shared.f32 	%f187, [%r9+92];
	fma.rn.f32 	%f188, %f187, %f179, %f174;
	fma.rn.f32 	%f189, %f187, %f180, %f175;
	ld.shared.f32 	%f190, [%r9+156];
	fma.rn.f32 	%f191, %f190, %f179, %f177;
	fma.rn.f32 	%f192, %f190, %f180, %f178;
	ld.shared.f32 	%f193, [%r121+448];
	ld.shared.f32 	%f194, [%r121+452];
	ld.shared.f32 	%f195, [%r9+-32];
	fma.rn.f32 	%f196, %f195, %f193, %f182;
	fma.rn.f32 	%f197, %f195, %f194, %f183;
	ld.shared.f32 	%f198, [%r9+32];
	fma.rn.f32 	%f199, %f198, %f193, %f185;
	fma.rn.f32 	%f200, %f198, %f194, %f186;
	ld.shared.f32 	%f201, [%r9+96];
	fma.rn.f32 	%f202, %f201, %f193, %f188;
	fma.rn.f32 	%f203, %f201, %f194, %f189;
	ld.shared.f32 	%f204, [%r9+160];
	fma.rn.f32 	%f205, %f204, %f193, %f191;
	fma.rn.f32 	%f206, %f204, %f194, %f192;
	ld.shared.f32 	%f207, [%r121+512];
	ld.shared.f32 	%f208, [%r121+516];
	ld.shared.f32 	%f209, [%r9+-28];
	fma.rn.f32 	%f210, %f209, %f207, %f196;
	fma.rn.f32 	%f211, %f209, %f208, %f197;
	ld.shared.f32 	%f212, [%r9+36];
	fma.rn.f32 	%f213, %f212, %f207, %f199;
	fma.rn.f32 	%f214, %f212, %f208, %f200;
	ld.shared.f32 	%f215, [%r9+100];
	fma.rn.f32 	%f216, %f215, %f207, %f202;
	fma.rn.f32 	%f217, %f215, %f208, %f203;
	ld.shared.f32 	%f218, [%r9+164];
	fma.rn.f32 	%f219, %f218, %f207, %f205;
	fma.rn.f32 	%f220, %f218, %f208, %f206;
	ld.shared.f32 	%f221, [%r121+576];
	ld.shared.f32 	%f222, [%r121+580];
	ld.shared.f32 	%f223, [%r9+-24];
	fma.rn.f32 	%f224, %f223, %f221, %f210;
	fma.rn.f32 	%f225, %f223, %f222, %f211;
	ld.shared.f32 	%f226, [%r9+40];
	fma.rn.f32 	%f227, %f226, %f221, %f213;
	fma.rn.f32 	%f228, %f226, %f222, %f214;
	ld.shared.f32 	%f229, [%r9+104];
	fma.rn.f32 	%f230, %f229, %f221, %f216;
	fma.rn.f32 	%f231, %f229, %f222, %f217;
	ld.shared.f32 	%f232, [%r9+168];
	fma.rn.f32 	%f233, %f232, %f221, %f219;
	fma.rn.f32 	%f234, %f232, %f222, %f220;
	ld.shared.f32 	%f235, [%r121+640];
	ld.shared.f32 	%f236, [%r121+644];
	ld.shared.f32 	%f237, [%r9+-20];
	fma.rn.f32 	%f238, %f237, %f235, %f224;
	fma.rn.f32 	%f239, %f237, %f236, %f225;
	ld.shared.f32 	%f240, [%r9+44];
	fma.rn.f32 	%f241, %f240, %f235, %f227;
	fma.rn.f32 	%f242, %f240, %f236, %f228;
	ld.shared.f32 	%f243, [%r9+108];
	fma.rn.f32 	%f244, %f243, %f235, %f230;
	fma.rn.f32 	%f245, %f243, %f236, %f231;
	ld.shared.f32 	%f246, [%r9+172];
	fma.rn.f32 	%f247, %f246, %f235, %f233;
	fma.rn.f32 	%f248, %f246, %f236, %f234;
	ld.shared.f32 	%f249, [%r121+704];
	ld.shared.f32 	%f250, [%r121+708];
	ld.shared.f32 	%f251, [%r9+-16];
	fma.rn.f32 	%f252, %f251, %f249, %f238;
	fma.rn.f32 	%f253, %f251, %f250, %f239;
	ld.shared.f32 	%f254, [%r9+48];
	fma.rn.f32 	%f255, %f254, %f249, %f241;
	fma.rn.f32 	%f256, %f254, %f250, %f242;
	ld.shared.f32 	%f257, [%r9+112];
	fma.rn.f32 	%f258, %f257, %f249, %f244;
	fma.rn.f32 	%f259, %f257, %f250, %f245;
	ld.shared.f32 	%f260, [%r9+176];
	fma.rn.f32 	%f261, %f260, %f249, %f247;
	fma.rn.f32 	%f262, %f260, %f250, %f248;
	ld.shared.f32 	%f263, [%r121+768];
	ld.shared.f32 	%f264, [%r121+772];
	ld.shared.f32 	%f265, [%r9+-12];
	fma.rn.f32 	%f266, %f265, %f263, %f252;
	fma.rn.f32 	%f267, %f265, %f264, %f253;
	ld.shared.f32 	%f268, [%r9+52];
	fma.rn.f32 	%f269, %f268, %f263, %f255;
	fma.rn.f32 	%f270, %f268, %f264, %f256;
	ld.shared.f32 	%f271, [%r9+116];
	fma.rn.f32 	%f272, %f271, %f263, %f258;
	fma.rn.f32 	%f273, %f271, %f264, %f259;
	ld.shared.f32 	%f274, [%r9+180];
	fma.rn.f32 	%f275, %f274, %f263, %f261;
	fma.rn.f32 	%f276, %f274, %f264, %f262;
	ld.shared.f32 	%f277, [%r121+832];
	ld.shared.f32 	%f278, [%r121+836];
	ld.shared.f32 	%f279, [%r9+-8];
	fma.rn.f32 	%f280, %f279, %f277, %f266;
	fma.rn.f32 	%f281, %f279, %f278, %f267;
	ld.shared.f32 	%f282, [%r9+56];
	fma.rn.f32 	%f283, %f282, %f277, %f269;
	fma.rn.f32 	%f284, %f282, %f278, %f270;
	ld.shared.f32 	%f285, [%r9+120];
	fma.rn.f32 	%f286, %f285, %f277, %f272;
	fma.rn.f32 	%f287, %f285, %f278, %f273;
	ld.shared.f32 	%f288, [%r9+184];
	fma.rn.f32 	%f289, %f288, %f277, %f275;
	fma.rn.f32 	%f290, %f288, %f278, %f276;
	ld.shared.f32 	%f291, [%r121+896];
	ld.shared.f32 	%f292, [%r121+900];
	ld.shared.f32 	%f293, [%r9+-4];
	fma.rn.f32 	%f294, %f293, %f291, %f280;
	fma.rn.f32 	%f295, %f293, %f292, %f281;
	ld.shared.f32 	%f296, [%r9+60];
	fma.rn.f32 	%f297, %f296, %f291, %f283;
	fma.rn.f32 	%f298, %f296, %f292, %f284;
	ld.shared.f32 	%f299, [%r9+124];
	fma.rn.f32 	%f300, %f299, %f291, %f286;
	fma.rn.f32 	%f301, %f299, %f292, %f287;
	ld.shared.f32 	%f302, [%r9+188];
	fma.rn.f32 	%f303, %f302, %f291, %f289;
	fma.rn.f32 	%f304, %f302, %f292, %f290;
	ld.shared.f32 	%f305, [%r121+960];
	ld.shared.f32 	%f306, [%r121+964];
	ld.shared.f32 	%f307, [%r9];
	fma.rn.f32 	%f326, %f307, %f305, %f294;
	fma.rn.f32 	%f325, %f307, %f306, %f295;
	ld.shared.f32 	%f308, [%r9+64];
	fma.rn.f32 	%f324, %f308, %f305, %f297;
	fma.rn.f32 	%f323, %f308, %f306, %f298;
	ld.shared.f32 	%f309, [%r9+128];
	fma.rn.f32 	%f322, %f309, %f305, %f300;
	fma.rn.f32 	%f321, %f309, %f306, %f301;
	ld.shared.f32 	%f310, [%r9+192];
	fma.rn.f32 	%f327, %f310, %f305, %f303;
	fma.rn.f32 	%f328, %f310, %f306, %f304;
	bar.sync 	0;
	add.s32 	%r142, %r142, 1;
	setp.ne.s32 	%p50, %r142, 0;
	add.s32 	%r141, %r141, 16;
	shl.b32 	%r122, %r70, 4;
	add.s32 	%r140, %r140, %r122;
	add.s32 	%r139, %r139, %r122;
	add.s32 	%r138, %r138, %r122;
	add.s32 	%r137, %r137, %r122;
	add.s32 	%r136, %r136, %r122;
	add.s32 	%r135, %r135, %r122;
	add.s32 	%r134, %r134, %r122;
	add.s32 	%r133, %r133, %r122;
	shl.b32 	%r123, %r69, 4;
	add.s32 	%r132, %r132, %r123;
	add.s32 	%r131, %r131, 16;
	add.s32 	%r130, %r130, %r123;
	add.s32 	%r129, %r129, %r123;
	add.s32 	%r128, %r128, %r123;
	@%p50 bra 	$L__BB4_2;
$L__BB4_49:
	setp.ge.s32 	%p51, %r5, %r69;
	mul.lo.s32 	%r60, %r5, %r70;
	setp.ge.s32 	%p52, %r8, %r70;
	or.pred  	%p53, %p51, %p52;
	@%p53 bra 	$L__BB4_51;
	add.s32 	%r124, %r8, %r60;
	mul.wide.s32 	%rd58, %r124, 4;
	add.s64 	%rd59, %rd4, %rd58;
	st.global.f32 	[%rd59], %f326;
$L__BB4_51:
	setp.ge.s32 	%p54, %r5, %r69;
	add.s32 	%r61, %r8, 1;
	setp.ge.s32 	%p55, %r61, %r70;
	or.pred  	%p56, %p54, %p55;
	@%p56 bra 	$L__BB4_53;
	cvt.s64.s32 	%rd60, %r60;
	cvt.s64.s32 	%rd61, %r8;
	add.s64 	%rd62, %rd61, %rd60;
	shl.b64 	%rd63, %rd62, 2;
	add.s64 	%rd64, %rd4, %rd63;
	st.global.f32 	[%rd64+4], %f325;
$L__BB4_53:
	setp.ge.s32 	%p57, %r8, %r70;
	add.s32 	%r62, %r5, 1;
	setp.ge.s32 	%p58, %r62, %r69;
	add.s32 	%r63, %r60, %r70;
	or.pred  	%p59, %p58, %p57;
	@%p59 bra 	$L__BB4_55;
	add.s32 	%r125, %r8, %r63;
	mul.wide.s32 	%rd65, %r125, 4;
	add.s64 	%rd66, %rd4, %rd65;
	st.global.f32 	[%rd66], %f324;
$L__BB4_55:
	setp.ge.s32 	%p60, %r62, %r69;
	setp.ge.s32 	%p61, %r61, %r70;
	or.pred  	%p62, %p60, %p61;
	@%p62 bra 	$L__BB4_57;
	cvt.s64.s32 	%rd67, %r63;
	cvt.s64.s32 	%rd68, %r8;
	add.s64 	%rd69, %rd68, %rd67;
	shl.b64 	%rd70, %rd69, 2;
	add.s64 	%rd71, %rd4, %rd70;
	st.global.f32 	[%rd71+4], %f323;
$L__BB4_57:
	setp.ge.s32 	%p63, %r8, %r70;
	add.s32 	%r64, %r5, 2;
	setp.ge.s32 	%p64, %r64, %r69;
	add.s32 	%r65, %r63, %r70;
	or.pred  	%p65, %p64, %p63;
	@%p65 bra 	$L__BB4_59;
	add.s32 	%r126, %r8, %r65;
	mul.wide.s32 	%rd72, %r126, 4;
	add.s64 	%rd73, %rd4, %rd72;
	st.global.f32 	[%rd73], %f322;
$L__BB4_59:
	setp.ge.s32 	%p66, %r64, %r69;
	setp.ge.s32 	%p67, %r61, %r70;
	or.pred  	%p68, %p66, %p67;
	@%p68 bra 	$L__BB4_61;
	cvt.s64.s32 	%rd74, %r65;
	cvt.s64.s32 	%rd75, %r8;
	add.s64 	%rd76, %rd75, %rd74;
	shl.b64 	%rd77, %rd76, 2;
	add.s64 	%rd78, %rd4, %rd77;
	st.global.f32 	[%rd78+4], %f321;
$L__BB4_61:
	setp.ge.s32 	%p69, %r8, %r70;
	add.s32 	%r66, %r5, 3;
	setp.ge.s32 	%p70, %r66, %r69;
	add.s32 	%r67, %r65, %r70;
	or.pred  	%p71, %p70, %p69;
	@%p71 bra 	$L__BB4_63;
	add.s32 	%r127, %r8, %r67;
	mul.wide.s32 	%rd79, %r127, 4;
	add.s64 	%rd80, %rd4, %rd79;
	st.global.f32 	[%rd80], %f327;
$L__BB4_63:
	setp.ge.s32 	%p72, %r66, %r69;
	setp.ge.s32 	%p73, %r61, %r70;
	or.pred  	%p74, %p72, %p73;
	@%p74 bra 	$L__BB4_65;
	cvt.s64.s32 	%rd81, %r67;
	cvt.s64.s32 	%rd82, %r8;
	add.s64 	%rd83, %rd82, %rd81;
	shl.b64 	%rd84, %rd83, 2;
	add.s64 	%rd85, %rd4, %rd84;
	st.global.f32 	[%rd85+4], %f328;
$L__BB4_65:
	ret;

}
	// .globl	_Z24backward_bias_vectorizedPKfS0_Pfii
.visible .entry _Z24backward_bias_vectorizedPKfS0_Pfii(
	.param .u64 .ptr .align 1 _Z24backward_bias_vectorizedPKfS0_Pfii_param_0,
	.param .u64 .ptr .align 1 _Z24backward_bias_vectorizedPKfS0_Pfii_param_1,
	.param .u64 .ptr .align 1 _Z24backward_bias_vectorizedPKfS0_Pfii_param_2,
	.param .u32 _Z24backward_bias_vectorizedPKfS0_Pfii_param_3,
	.param .u32 _Z24backward_bias_vectorizedPKfS0_Pfii_param_4
)
{
	.reg .pred 	%p<19>;
	.reg .b32 	%r<36>;
	.reg .b32 	%f<239>;
	.reg .b64 	%rd<57>;

	ld.param.u64 	%rd11, [_Z24backward_bias_vectorizedPKfS0_Pfii_param_0];
	ld.param.u64 	%rd12, [_Z24backward_bias_vectorizedPKfS0_Pfii_param_1];
	ld.param.u64 	%rd13, [_Z24backward_bias_vectorizedPKfS0_Pfii_param_2];
	ld.param.u32 	%r19, [_Z24backward_bias_vectorizedPKfS0_Pfii_param_3];
	ld.param.u32 	%r20, [_Z24backward_bias_vectorizedPKfS0_Pfii_param_4];
	cvta.to.global.u64 	%rd1, %rd13;
	mov.u32 	%r21, %ctaid.x;
	mov.u32 	%r22, %ntid.x;
	mov.u32 	%r23, %tid.x;
	mad.lo.s32 	%r24, %r21, %r22, %r23;
	shl.b32 	%r1, %r24, 2;
	setp.ge.s32 	%p1, %r1, %r20;
	@%p1 bra 	$L__BB5_29;
	setp.lt.s32 	%p2, %r19, 4;
	mov.f32 	%f231, 0f00000000;
	mov.f32 	%f232, %f231;
	mov.f32 	%f233, %f231;
	mov.f32 	%f238, %f231;
	@%p2 bra 	$L__BB5_24;
	add.s32 	%r2, %r1, 3;
	add.s32 	%r3, %r1, 1;
	add.s32 	%r4, %r1, 2;
	add.s32 	%r34, %r20, %r1;
	shl.b32 	%r6, %r20, 2;
	shl.b32 	%r26, %r20, 1;
	add.s32 	%r33, %r1, %r26;
	mad.lo.s32 	%r32, %r20, 3, %r1;
	mov.b32 	%r35, 0;
	mov.f32 	%f231, 0f00000000;
	mov.u32 	%r31, %r1;
$L__BB5_3:
	mov.u32 	%r13, %r35;
	setp.ge.s32 	%p3, %r2, %r20;
	@%p3 bra 	$L__BB5_5;
	mul.wide.s32 	%rd23, %r31, 4;
	add.s64 	%rd21, %rd11, %rd23;
	// begin inline asm
	ld.global.nc.v4.f32 {%f77,%f78,%f79,%f80}, [%rd21];
	// end inline asm
	add.s64 	%rd22, %rd12, %rd23;
	// begin inline asm
	ld.global.nc.v4.f32 {%f81,%f82,%f83,%f84}, [%rd22];
	// end inline asm
	sub.f32 	%f85, %f77, %f81;
	mul.f32 	%f86, %f77, %f85;
	mov.f32 	%f87, 0f3F800000;
	sub.f32 	%f88, %f87, %f77;
	mul.f32 	%f222, %f88, %f86;
	sub.f32 	%f89, %f78, %f82;
	mul.f32 	%f90, %f78, %f89;
	sub.f32 	%f91, %f87, %f78;
	fma.rn.f32 	%f233, %f91, %f90, %f233;
	sub.f32 	%f92, %f79, %f83;
	mul.f32 	%f93, %f79, %f92;
	sub.f32 	%f94, %f87, %f79;
	fma.rn.f32 	%f232, %f94, %f93, %f232;
	sub.f32 	%f95, %f80, %f84;
	mul.f32 	%f96, %f80, %f95;
	sub.f32 	%f97, %f87, %f80;
	fma.rn.f32 	%f231, %f97, %f96, %f231;
	bra.uni 	$L__BB5_8;
$L__BB5_5:
	setp.ge.s32 	%p4, %r3, %r20;
	mul.wide.s32 	%rd16, %r31, 4;
	add.s64 	%rd14, %rd11, %rd16;
	// begin inline asm
	ld.global.nc.f32 %f59, [%rd14];
	// end inline asm
	add.s64 	%rd15, %rd12, %rd16;
	// begin inline asm
	ld.global.nc.f32 %f60, [%rd15];
	// end inline asm
	sub.f32 	%f61, %f59, %f60;
	mul.f32 	%f62, %f59, %f61;
	mov.f32 	%f63, 0f3F800000;
	sub.f32 	%f64, %f63, %f59;
	mul.f32 	%f222, %f64, %f62;
	@%p4 bra 	$L__BB5_8;
	setp.ge.s32 	%p5, %r4, %r20;
	add.s64 	%rd17, %rd14, 4;
	// begin inline asm
	ld.global.nc.f32 %f65, [%rd17];
	// end inline asm
	add.s64 	%rd18, %rd15, 4;
	// begin inline asm
	ld.global.nc.f32 %f66, [%rd18];
	// end inline asm
	sub.f32 	%f67, %f65, %f66;
	mul.f32 	%f68, %f65, %f67;
	mov.f32 	%f69, 0f3F800000;
	sub.f32 	%f70, %f69, %f65;
	fma.rn.f32 	%f233, %f70, %f68, %f233;
	@%p5 bra 	$L__BB5_8;
	add.s64 	%rd19, %rd14, 8;
	// begin inline asm
	ld.global.nc.f32 %f71, [%rd19];
	// end inline asm
	add.s64 	%rd20, %rd15, 8;
	// begin inline asm
	ld.global.nc.f32 %f72, [%rd20];
	// end inline asm
	sub.f32 	%f73, %f71, %f72;
	mul.f32 	%f74, %f71, %f73;
	mov.f32 	%f75, 0f3F800000;
	sub.f32 	%f76, %f75, %f71;
	fma.rn.f32 	%f232, %f76, %f74, %f232;
$L__BB5_8:
	setp.lt.s32 	%p6, %r2, %r20;
	add.f32 	%f16, %f238, %f222;
	@%p6 bra 	$L__BB5_12;
	setp.ge.s32 	%p7, %r3, %r20;
	mul.wide.s32 	%rd26, %r34, 4;
	add.s64 	%rd24, %rd11, %rd26;
	// begin inline asm
	ld.global.nc.f32 %f98, [%rd24];
	// end inline asm
	add.s64 	%rd25, %rd12, %rd26;
	// begin inline asm
	ld.global.nc.f32 %f99, [%rd25];
	// end inline asm
	sub.f32 	%f100, %f98, %f99;
	mul.f32 	%f101, %f98, %f100;
	mov.f32 	%f102, 0f3F800000;
	sub.f32 	%f103, %f102, %f98;
	mul.f32 	%f226, %f103, %f101;
	@%p7 bra 	$L__BB5_13;
	setp.ge.s32 	%p8, %r4, %r20;
	add.s64 	%rd27, %rd24, 4;
	// begin inline asm
	ld.global.nc.f32 %f104, [%rd27];
	// end inline asm
	add.s64 	%rd28, %rd25, 4;
	// begin inline asm
	ld.global.nc.f32 %f105, [%rd28];
	// end inline asm
	sub.f32 	%f106, %f104, %f105;
	mul.f32 	%f107, %f104, %f106;
	mov.f32 	%f108, 0f3F800000;
	sub.f32 	%f109, %f108, %f104;
	fma.rn.f32 	%f233, %f109, %f107, %f233;
	@%p8 bra 	$L__BB5_13;
	add.s64 	%rd29, %rd24, 8;
	// begin inline asm
	ld.global.nc.f32 %f110, [%rd29];
	// end inline asm
	add.s64 	%rd30, %rd25, 8;
	// begin inline asm
	ld.global.nc.f32 %f111, [%rd30];
	// end inline asm
	sub.f32 	%f112, %f110, %f111;
	mul.f32 	%f113, %f110, %f112;
	mov.f32 	%f114, 0f3F800000;
	sub.f32 	%f115, %f114, %f110;
	fma.rn.f32 	%f232, %f115, %f113, %f232;
	bra.uni 	$L__BB5_13;
$L__BB5_12:
	mul.wide.s32 	%rd33, %r34, 4;
	add.s64 	%rd31, %rd11, %rd33;
	// begin inline asm
	ld.global.nc.v4.f32 {%f116,%f117,%f118,%f119}, [%rd31];
	// end inline asm
	add.s64 	%rd32, %rd12, %rd33;
	// begin inline asm
	ld.global.nc.v4.f32 {%f120,%f121,%f122,%f123}, [%rd32];
	// end inline asm
	sub.f32 	%f124, %f116, %f120;
	mul.f32 	%f125, %f116, %f124;
	mov.f32 	%f126, 0f3F800000;
	sub.f32 	%f127, %f126, %f116;
	mul.f32 	%f226, %f127, %f125;
	sub.f32 	%f128, %f117, %f121;
	mul.f32 	%f129, %f117, %f128;
	sub.f32 	%f130, %f126, %f117;
	fma.rn.f32 	%f233, %f130, %f129, %f233;
	sub.f32 	%f131, %f118, %f122;
	mul.f32 	%f132, %f118, %f131;
	sub.f32 	%f133, %f126, %f118;
	fma.rn.f32 	%f232, %f133, %f132, %f232;
	sub.f32 	%f134, %f119, %f123;
	mul.f32 	%f135, %f119, %f134;
	sub.f32 	%f136, %f126, %f119;
	fma.rn.f32 	%f231, %f136, %f135, %f231;
$L__BB5_13:
	setp.lt.s32 	%p9, %r2, %r20;
	add.f32 	%f28, %f16, %f226;
	@%p9 bra 	$L__BB5_17;
	setp.ge.s32 	%p10, %r3, %r20;
	mul.wide.s32 	%rd36, %r33, 4;
	add.s64 	%rd34, %rd11, %rd36;
	// begin inline asm
	ld.global.nc.f32 %f137, [%rd34];
	// end inline asm
	add.s64 	%rd35, %rd12, %rd36;
	// begin inline asm
	ld.global.nc.f32 %f138, [%rd35];
	// end inline asm
	sub.f32 	%f139, %f137, %f138;
	mul.f32 	%f140, %f137, %f139;
	mov.f32 	%f141, 0f3F800000;
	sub.f32 	%f142, %f141, %f137;
	mul.f32 	%f230, %f142, %f140;
	@%p10 bra 	$L__BB5_18;
	setp.ge.s32 	%p11, %r4, %r20;
	add.s64 	%rd37, %rd34, 4;
	// begin inline asm
	ld.global.nc.f32 %f143, [%rd37];
	// end inline asm
	add.s64 	%rd38, %rd35, 4;
	// begin inline asm
	ld.global.nc.f32 %f144, [%rd38];
	// end inline asm
	sub.f32 	%f145, %f143, %f144;
	mul.f32 	%f146, %f143, %f145;
	mov.f32 	%f147, 0f3F800000;
	sub.f32 	%f148, %f147, %f143;
	fma.rn.f32 	%f233, %f148, %f146, %f233;
	@%p11 bra 	$L__BB5_18;
	add.s64 	%rd39, %rd34, 8;
	// begin inline asm
	ld.global.nc.f32 %f149, [%rd39];
	// end inline asm
	add.s64 	%rd40, %rd35, 8;
	// begin inline asm
	ld.global.nc.f32 %f150, [%rd40];
	// end inline asm
	sub.f32 	%f151, %f149, %f150;
	mul.f32 	%f152, %f149, %f151;
	mov.f32 	%f153, 0f3F800000;
	sub.f32 	%f154, %f153, %f149;
	fma.rn.f32 	%f232, %f154, %f152, %f232;
	bra.uni 	$L__BB5_18;
$L__BB5_17:
	mul.wide.s32 	%rd43, %r33, 4;
	add.s64 	%rd41, %rd11, %rd43;
	// begin inline asm
	ld.global.nc.v4.f32 {%f155,%f156,%f157,%f158}, [%rd41];
	// end inline asm
	add.s64 	%rd42, %rd12, %rd43;
	// begin inline asm
	ld.global.nc.v4.f32 {%f159,%f160,%f161,%f162}, [%rd42];
	// end inline asm
	sub.f32 	%f163, %f155, %f159;
	mul.f32 	%f164, %f155, %f163;
	mov.f32 	%f165, 0f3F800000;
	sub.f32 	%f166, %f165, %f155;
	mul.f32 	%f230, %f166, %f164;
	sub.f32 	%f167, %f156, %f160;
	mul.f32 	%f168, %f156, %f167;
	sub.f32 	%f169, %f165, %f156;
	fma.rn.f32 	%f233, %f169, %f168, %f233;
	sub.f32 	%f170, %f157, %f161;
	mul.f32 	%f171, %f157, %f170;
	sub.f32 	%f172, %f165, %f157;
	fma.rn.f32 	%f232, %f172, %f171, %f232;
	sub.f32 	%f173, %f158, %f162;
	mul.f32 	%f174, %f158, %f173;
	sub.f32 	%f175, %f165, %f158;
	fma.rn.f32 	%f231, %f175, %f174, %f231;
$L__BB5_18:
	setp.lt.s32 	%p12, %r2, %r20;
	add.f32 	%f40, %f28, %f230;
	@%p12 bra 	$L__BB5_22;
	setp.ge.s32 	%p13, %r3, %r20;
	mul.wide.s32 	%rd46, %r32, 4;
	add.s64 	%rd44, %rd11, %rd46;
	// begin inline asm
	ld.global.nc.f32 %f176, [%rd44];
	// end inline asm
	add.s64 	%rd45, %rd12, %rd46;
	// begin inline asm
	ld.global.nc.f32 %f177, [%rd45];
	// end inline asm
	sub.f32 	%f178, %f176, %f177;
	mul.f32 	%f179, %f176, %f178;
	mov.f32 	%f180, 0f3F800000;
	sub.f32 	%f181, %f180, %f176;
	mul.f32 	%f234, %f181, %f179;
	@%p13 bra 	$L__BB5_23;
	setp.ge.s32 	%p14, %r4, %r20;
	add.s64 	%rd47, %rd44, 4;
	// begin inline asm
	ld.global.nc.f32 %f182, [%rd47];
	// end inline asm
	add.s64 	%rd48, %rd45, 4;
	// begin inline asm
	ld.global.nc.f32 %f183, [%rd48];
	// end inline asm
	sub.f32 	%f184, %f182, %f183;
	mul.f32 	%f185, %f182, %f184;
	mov.f32 	%f186, 0f3F800000;
	sub.f32 	%f187, %f186, %f182;
	fma.rn.f32 	%f233, %f187, %f185, %f233;
	@%p14 bra 	$L__BB5_23;
	add.s64 	%rd49, %rd44, 8;
	// begin inline asm
	ld.global.nc.f32 %f188, [%rd49];
	// end inline asm
	add.s64 	%rd50, %rd45, 8;
	// begin inline asm
	ld.global.nc.f32 %f189, [%rd50];
	// end inline asm
	sub.f32 	%f190, %f188, %f189;
	mul.f32 	%f191, %f188, %f190;
	mov.f32 	%f192, 0f3F800000;
	sub.f32 	%f193, %f192, %f188;
	fma.rn.f32 	%f232, %f193, %f191, %f232;
	bra.uni 	$L__BB5_23;
$L__BB5_22:
	mul.wide.s32 	%rd53, %r32, 4;
	add.s64 	%rd51, %rd11, %rd53;
	// begin inline asm
	ld.global.nc.v4.f32 {%f194,%f195,%f196,%f197}, [%rd51];
	// end inline asm
	add.s64 	%rd52, %rd12, %rd53;
	// begin inline asm
	ld.global.nc.v4.f32 {%f198,%f199,%f200,%f201}, [%rd52];
	// end inline asm
	sub.f32 	%f202, %f194, %f198;
	mul.f32 	%f203, %f194, %f202;
	mov.f32 	%f204, 0f3F800000;
	sub.f32 	%f205, %f204, %f194;
	mul.f32 	%f234, %f205, %f203;
	sub.f32 	%f206, %f195, %f199;
	mul.f32 	%f207, %f195, %f206;
	sub.f32 	%f208, %f204, %f195;
	fma.rn.f32 	%f233, %f208, %f207, %f233;
	sub.f32 	%f209, %f196, %f200;
	mul.f32 	%f210, %f196, %f209;
	sub.f32 	%f211, %f204, %f196;
	fma.rn.f32 	%f232, %f211, %f210, %f232;
	sub.f32 	%f212, %f197, %f201;
	mul.f32 	%f213, %f197, %f212;
	sub.f32 	%f214, %f204, %f197;
	fma.rn.f32 	%f231, %f214, %f213, %f231;
$L__BB5_23:
	add.f32 	%f238, %f40, %f234;
	add.s32 	%r35, %r13, 4;
	add.s32 	%r27, %r13, 7;
	add.s32 	%r34, %r34, %r6;
	add.s32 	%r33, %r33, %r6;
	add.s32 	%r32, %r32, %r6;
	add.s32 	%r31, %r31, %r6;
	setp.lt.s32 	%p15, %r27, %r19;
	@%p15 bra 	$L__BB5_3;
$L__BB5_24:
	add.s32 	%r28, %r1, 3;
	setp.ge.s32 	%p16, %r28, %r20;
	@%p16 bra 	$L__BB5_26;
	mul.wide.s32 	%rd55, %r1, 4;
	add.s64 	%rd56, %rd1, %rd55;
	st.global.v4.f32 	[%rd56], {%f238, %f233, %f232, %f231};
	bra.uni 	$L__BB5_29;
$L__BB5_26:
	mul.wide.s32 	%rd54, %r1, 4;
	add.s64 	%rd10, %rd1, %rd54;
	st.global.f32 	[%rd10], %f238;
	add.s32 	%r29, %r1, 1;
	setp.ge.s32 	%p17, %r29, %r20;
	@%p17 bra 	$L__BB5_29;
	st.global.f32 	[%rd10+4], %f233;
	add.s32 	%r30, %r1, 2;
	setp.ge.s32 	%p18, %r30, %r20;
	@%p18 bra 	$L__BB5_29;
	st.global.f32 	[%rd10+8], %f232;
$L__BB5_29:
	ret;

}


// ===== COMPILED SASS (sm_100) =====

	.target	sm_100

	.elftype	@"ET_EXEC"


//--------------------- .note.nv.tkinfo           --------------------------
	.section	.note.nv.tkinfo,"",@"SHT_NOTE"
	.sectionflags	@"SHF_NOTE_NV_TKINFO"
	.tkinfo
        /*0018*/ 	.word	0x00000002
        /*0030*/ 	.string	""
        /*0030*/ 	.string	"ptxas"
        /*0030*/ 	.string	"Cuda compilation tools, release 13.0, V13.0.88"
        /*0030*/ 	.string	"Build cuda_13.0.r13.0/compiler.36424714_0"
        /*0030*/ 	.string	"-arch sm_100 -m 64 "



//--------------------- .note.nv.cuinfo           --------------------------
	.section	.note.nv.cuinfo,"",@"SHT_NOTE"
	.sectionflags	@"SHF_NOTE_NV_CUINFO"
        /*0018*/ 	.short	0x0002
        /*001a*/ 	.short	0x0064
        /*001c*/ 	.short	0x0082
	.zero		2


//--------------------- .nv.info                  --------------------------
	.section	.nv.info,"",@"SHT_CUDA_INFO"
	.align	4


	//----- nvinfo : EIATTR_REGCOUNT
	.align		4
        /*0000*/ 	.byte	0x04, 0x2f
        /*0002*/ 	.short	(.L_1 - .L_0)
	.align		4
.L_0:
        /*0004*/ 	.word	index@(_Z13forward_naivePKfS0_PfiiiS0_)
        /*0008*/ 	.word	0x00000020


	//----- nvinfo : EIATTR_FRAME_SIZE
	.align		4
.L_1:
        /*000c*/ 	.byte	0x04, 0x11
        /*000e*/ 	.short	(.L_3 - .L_2)
	.align		4
.L_2:
        /*0010*/ 	.word	index@($__internal_1_$__cuda_sm20_rcp_rn_f32_slowpath)
        /*0014*/ 	.word	0x00000000


	//----- nvinfo : EIATTR_FRAME_SIZE
	.align		4
.L_3:
        /*0018*/ 	.byte	0x04, 0x11
        /*001a*/ 	.short	(.L_5 - .L_4)
	.align		4
.L_4:
        /*001c*/ 	.word	index@(_Z13forward_naivePKfS0_PfiiiS0_)
        /*0020*/ 	.word	0x00000000


	//----- nvinfo : EIATTR_REGCOUNT
	.align		4
.L_5:
        /*0024*/ 	.byte	0x04, 0x2f
        /*0026*/ 	.short	(.L_7 - .L_6)
	.align		4
.L_6:
        /*0028*/ 	.word	index@(_Z18forward_vectorizedPKfS0_PfiiiS0_)
        /*002c*/ 	.word	0x00000022


	//----- nvinfo : EIATTR_FRAME_SIZE
	.align		4
.L_7:
        /*0030*/ 	.byte	0x04, 0x11
        /*0032*/ 	.short	(.L_9 - .L_8)
	.align		4
.L_8:
        /*0034*/ 	.word	index@($__internal_0_$__cuda_sm20_rcp_rn_f32_slowpath)
        /*0038*/ 	.word	0x00000000


	//----- nvinfo : EIATTR_FRAME_SIZE
	.align		4
.L_9:
        /*003c*/ 	.byte	0x04, 0x11
        /*003e*/ 	.short	(.L_11 - .L_10)
	.align		4
.L_10:
        /*0040*/ 	.word	index@(_Z18forward_vectorizedPKfS0_PfiiiS0_)
        /*0044*/ 	.word	0x00000000


	//----- nvinfo : EIATTR_REGCOUNT
	.align		4
.L_11:
        /*0048*/ 	.byte	0x04, 0x2f
        /*004a*/ 	.short	(.L_13 - .L_12)
	.align		4
.L_12:
        /*004c*/ 	.word	index@(_Z14backward_naivePKfS0_S0_Pfiii)
        /*0050*/ 	.word	0x00000020


	//----- nvinfo : EIATTR_FRAME_SIZE
	.align		4
.L_13:
        /*0054*/ 	.byte	0x04, 0x11
        /*0056*/ 	.short	(.L_15 - .L_14)
	.align		4
.L_14:
        /*0058*/ 	.word	index@(_Z14backward_naivePKfS0_S0_Pfiii)
        /*005c*/ 	.word	0x00000000


	//----- nvinfo : EIATTR_REGCOUNT
	.align		4
.L_15:
        /*0060*/ 	.byte	0x04, 0x2f
        /*0062*/ 	.short	(.L_17 - .L_16)
	.align		4
.L_16:
        /*0064*/ 	.word	index@(_Z19backward_bias_naivePKfS0_Pfii)
        /*0068*/ 	.word	0x00000020


	//----- nvinfo : EIATTR_FRAME_SIZE
	.align		4
.L_17:
        /*006c*/ 	.byte	0x04, 0x11
        /*006e*/ 	.short	(.L_19 - .L_18)
	.align		4
.L_18:
        /*0070*/ 	.word	index@(_Z19backward_bias_naivePKfS0_Pfii)
        /*0074*/ 	.word	0x00000000


	//----- nvinfo : EIATTR_REGCOUNT
	.align		4
.L_19:
        /*0078*/ 	.byte	0x04, 0x2f
        /*007a*/ 	.short	(.L_21 - .L_20)
	.align		4
.L_20:
        /*007c*/ 	.word	index@(_Z18backward_optimizedPKfS0_S0_Pfiii)
        /*0080*/ 	.word	0x00000038


	//----- nvinfo : EIATTR_FRAME_SIZE
	.align		4
.L_21:
        /*0084*/ 	.byte	0x04, 0x11
        /*0086*/ 	.short	(.L_23 - .L_22)
	.align		4
.L_22:
        /*0088*/ 	.word	index@(_Z18backward_optimizedPKfS0_S0_Pfiii)
        /*008c*/ 	.word	0x00000000


	//----- nvinfo : EIATTR_REGCOUNT
	.align		4
.L_23:
        /*0090*/ 	.byte	0x04, 0x2f
        /*0092*/ 	.short	(.L_25 - .L_24)
	.align		4
.L_24:
        /*0094*/ 	.word	index@(_Z24backward_bias_vectorizedPKfS0_Pfii)
        /*0098*/ 	.word	0x00000020


	//----- nvinfo : EIATTR_FRAME_SIZE
	.align		4
.L_25:
        /*009c*/ 	.byte	0x04, 0x11
        /*009e*/ 	.short	(.L_27 - .L_26)
	.align		4
.L_26:
        /*00a0*/ 	.word	index@(_Z24backward_bias_vectorizedPKfS0_Pfii)
        /*00a4*/ 	.word	0x00000000


	//----- nvinfo : EIATTR_MIN_STACK_SIZE
	.align		4
.L_27:
        /*00a8*/ 	.byte	0x04, 0x12
        /*00aa*/ 	.short	(.L_29 - .L_28)
	.align		4
.L_28:
        /*00ac*/ 	.word	index@(_Z24backward_bias_vectorizedPKfS0_Pfii)
        /*00b0*/ 	.word	0x00000000


	//----- nvinfo : EIATTR_MIN_STACK_SIZE
	.align		4
.L_29:
        /*00b4*/ 	.byte	0x04, 0x12
        /*00b6*/ 	.short	(.L_31 - .L_30)
	.align		4
.L_30:
        /*00b8*/ 	.word	index@(_Z18backward_optimizedPKfS0_S0_Pfiii)
        /*00bc*/ 	.word	0x00000000


	//----- nvinfo : EIATTR_MIN_STACK_SIZE
	.align		4
.L_31:
        /*00c0*/ 	.byte	0x04, 0x12
        /*00c2*/ 	.short	(.L_33 - .L_32)
	.align		4
.L_32:
        /*00c4*/ 	.word	index@(_Z19backward_bias_naivePKfS0_Pfii)
        /*00c8*/ 	.word	0x00000000


	//----- nvinfo : EIATTR_MIN_STACK_SIZE
	.align		4
.L_33:
        /*00cc*/ 	.byte	0x04, 0x12
        /*00ce*/ 	.short	(.L_35 - .L_34)
	.align		4
.L_34:
        /*00d0*/ 	.word	index@(_Z14backward_naivePKfS0_S0_Pfiii)
        /*00d4*/ 	.word	0x00000000


	//----- nvinfo : EIATTR_MIN_STACK_SIZE
	.align		4
.L_35:
        /*00d8*/ 	.byte	0x04, 0x12
        /*00da*/ 	.short	(.L_37 - .L_36)
	.align		4
.L_36:
        /*00dc*/ 	.word	index@(_Z18forward_vectorizedPKfS0_PfiiiS0_)
        /*00e0*/ 	.word	0x00000000


	//----- nvinfo : EIATTR_MIN_STACK_SIZE
	.align		4
.L_37:
        /*00e4*/ 	.byte	0x04, 0x12
        /*00e6*/ 	.short	(.L_39 - .L_38)
	.align		4
.L_38:
        /*00e8*/ 	.word	index@(_Z13forward_naivePKfS0_PfiiiS0_)
        /*00ec*/ 	.word	0x00000000
.L_39:


//--------------------- .nv.compat                --------------------------
	.section	.nv.compat,"",@"SHT_CUDA_COMPAT_INFO"
	.align	4
        /*0000*/ 	.byte	0x02, 0x09, 0x00, 0x00, 0x02, 0x02, 0x01, 0x00, 0x02, 0x05, 0x05, 0x00, 0x03, 0x07, 0x01, 0x01
        /*0010*/ 	.byte	0x02, 0x03, 0x00, 0x00, 0x02, 0x06, 0x01, 0x00, 0x04, 0x0b, 0x08, 0x00, 0x09, 0x00, 0x00, 0x00
        /*0020*/ 	.byte	0x00, 0x00, 0x00, 0x00


//--------------------- .nv.info._Z24backward_bias_vectorizedPKfS0_Pfii --------------------------
	.section	.nv.info._Z24backward_bias_vectorizedPKfS0_Pfii,"",@"SHT_CUDA_INFO"
	.sectionflags	@""
	.align	4


	//----- nvinfo : EIATTR_CUDA_API_VERSION
	.align		4
        /*0000*/ 	.byte	0x04, 0x37
        /*0002*/ 	.short	(.L_41 - .L_40)
.L_40:
        /*0004*/ 	.word	0x00000082


	//----- nvinfo : EIATTR_KPARAM_INFO
	.align		4
.L_41:
        /*0008*/ 	.byte	0x04, 0x17
        /*000a*/ 	.short	(.L_43 - .L_42)
.L_42:
        /*000c*/ 	.word	0x00000000
        /*0010*/ 	.short	0x0004
        /*0012*/ 	.short	0x001c
        /*0014*/ 	.byte	0x00, 0xf0, 0x11, 0x00


	//----- nvinfo : EIATTR_KPARAM_INFO
	.align		4
.L_43:
        /*0018*/ 	.byte	0x04, 0x17
        /*001a*/ 	.short	(.L_45 - .L_44)
.L_44:
        /*001c*/ 	.word	0x00000000
        /*0020*/ 	.short	0x0003
        /*0022*/ 	.short	0x0018
        /*0024*/ 	.byte	0x00, 0xf0, 0x11, 0x00


	//----- nvinfo : EIATTR_KPARAM_INFO
	.align		4
.L_45:
        /*0028*/ 	.byte	0x04, 0x17
        /*002a*/ 	.short	(.L_47 - .L_46)
.L_46:
        /*002c*/ 	.word	0x00000000
        /*0030*/ 	.short	0x0002
        /*0032*/ 	.short	0x0010
        /*0034*/ 	.byte	0x00, 0xf5, 0x21, 0x00


	//----- nvinfo : EIATTR_KPARAM_INFO
	.align		4
.L_47:
        /*0038*/ 	.byte	0x04, 0x17
        /*003a*/ 	.short	(.L_49 - .L_48)
.L_48:
        /*003c*/ 	.word	0x00000000
        /*0040*/ 	.short	0x0001
        /*0042*/ 	.short	0x0008
        /*0044*/ 	.byte	0x00, 0xf5, 0x21, 0x00


	//----- nvinfo : EIATTR_KPARAM_INFO
	.align		4
.L_49:
        /*0048*/ 	.byte	0x04, 0x17
        /*004a*/ 	.short	(.L_51 - .L_50)
.L_50:
        /*004c*/ 	.word	0x00000000
        /*0050*/ 	.short	0x0000
        /*0052*/ 	.short	0x0000
        /*0054*/ 	.byte	0x00, 0xf5, 0x21, 0x00


	//----- nvinfo : EIATTR_SPARSE_MMA_MASK
	.align		4
.L_51:
        /*0058*/ 	.byte	0x03, 0x50
        /*005a*/ 	.short	0x0000


	//----- nvinfo : EIATTR_MAXREG_COUNT
	.align		4
        /*005c*/ 	.byte	0x03, 0x1b
        /*005e*/ 	.short	0x00ff


	//----- nvinfo : EIATTR_MERCURY_ISA_VERSION
	.align		4
        /*0060*/ 	.byte	0x03, 0x5f
        /*0062*/ 	.short	0x0101


	//----- nvinfo : EIATTR_VRC_CTA_INIT_COUNT
	.align		4
        /*0064*/ 	.byte	0x02, 0x4a
	.zero		1
	.zero		1


	//----- nvinfo : EIATTR_EXIT_INSTR_OFFSETS
	.align		4
        /*0068*/ 	.byte	0x04, 0x1c
        /*006a*/ 	.short	(.L_53 - .L_52)


	//   ....[0]....
.L_52:
        /*006c*/ 	.word	0x00000090


	//   ....[1]....
        /*0070*/ 	.word	0x00000f70


	//   ....[2]....
        /*0074*/ 	.word	0x00000fd0


	//   ....[3]....
        /*0078*/ 	.word	0x00001010


	//   ....[4]....
        /*007c*/ 	.word	0x00001030


	//----- nvinfo : EIATTR_CRS_STACK_SIZE
	.align		4
.L_53:
        /*0080*/ 	.byte	0x04, 0x1e
        /*0082*/ 	.short	(.L_55 - .L_54)
.L_54:
        /*0084*/ 	.word	0x00000000


	//----- nvinfo : EIATTR_CBANK_PARAM_SIZE
	.align		4
.L_55:
        /*0088*/ 	.byte	0x03, 0x19
        /*008a*/ 	.short	0x0020


	//----- nvinfo : EIATTR_PARAM_CBANK
	.align		4
        /*008c*/ 	.byte	0x04, 0x0a
        /*008e*/ 	.short	(.L_57 - .L_56)
	.align		4
.L_56:
        /*0090*/ 	.word	index@(.nv.constant0._Z24backward_bias_vectorizedPKfS0_Pfii)
        /*0094*/ 	.short	0x0380
        /*0096*/ 	.short	0x0020


	//----- nvinfo : EIATTR_SW_WAR
	.align		4
.L_57:
        /*0098*/ 	.byte	0x04, 0x36
        /*009a*/ 	.short	(.L_59 - .L_58)
.L_58:
        /*009c*/ 	.word	0x00000008
.L_59:


//--------------------- .nv.info._Z18backward_optimizedPKfS0_S0_Pfiii --------------------------
	.section	.nv.info._Z18backward_optimizedPKfS0_S0_Pfiii,"",@"SHT_CUDA_INFO"
	.sectionflags	@""
	.align	4


	//----- nvinfo : EIATTR_CUDA_API_VERSION
	.align		4
        /*0000*/ 	.byte	0x04, 0x37
        /*0002*/ 	.short	(.L_61 - .L_60)
.L_60:
        /*0004*/ 	.word	0x00000082


	//----- nvinfo : EIATTR_KPARAM_INFO
	.align		4
.L_61:
        /*0008*/ 	.byte	0x04, 0x17
        /*000a*/ 	.short	(.L_63 - .L_62)
.L_62:
        /*000c*/ 	.word	0x00000000
        /*0010*/ 	.short	0x0006
        /*0012*/ 	.short	0x0028
        /*0014*/ 	.byte	0x00, 0xf0, 0x11, 0x00


	//----- nvinfo : EIATTR_KPARAM_INFO
	.align		4
.L_63:
        /*0018*/ 	.byte	0x04, 0x17
        /*001a*/ 	.short	(.L_65 - .L_64)
.L_64:
        /*001c*/ 	.word	0x00000000
        /*0020*/ 	.short	0x0005
        /*0022*/ 	.short	0x0024
        /*0024*/ 	.byte	0x00, 0xf0, 0x11, 0x00


	//----- nvinfo : EIATTR_KPARAM_INFO
	.align		4
.L_65:
        /*0028*/ 	.byte	0x04, 0x17
        /*002a*/ 	.short	(.L_67 - .L_66)
.L_66:
        /*002c*/ 	.word	0x00000000
        /*0030*/ 	.short	0x0004
        /*0032*/ 	.short	0x0020
        /*0034*/ 	.byte	0x00, 0xf0, 0x11, 0x00


	//----- nvinfo : EIATTR_KPARAM_INFO
	.align		4
.L_67:
        /*0038*/ 	.byte	0x04, 0x17
        /*003a*/ 	.short	(.L_69 - .L_68)
.L_68:
        /*003c*/ 	.word	0x00000000
        /*0040*/ 	.short	0x0003
        /*0042*/ 	.short	0x0018
        /*0044*/ 	.byte	0x00, 0xf5, 0x21, 0x00


	//----- nvinfo : EIATTR_KPARAM_INFO
	.align		4
.L_69:
        /*0048*/ 	.byte	0x04, 0x17
        /*004a*/ 	.short	(.L_71 - .L_70)
.L_70:
        /*004c*/ 	.word	0x00000000
        /*0050*/ 	.short	0x0002
        /*0052*/ 	.short	0x0010
        /*0054*/ 	.byte	0x00, 0xf5, 0x21, 0x00


	//----- nvinfo : EIATTR_KPARAM_INFO
	.align		4
.L_71:
        /*0058*/ 	.byte	0x04, 0x17
        /*005a*/ 	.short	(.L_73 - .L_72)
.L_72:
        /*005c*/ 	.word	0x00000000
        /*0060*/ 	.short	0x0001
        /*0062*/ 	.short	0x0008
        /*0064*/ 	.byte	0x00, 0xf5, 0x21, 0x00


	//----- nvinfo : EIATTR_KPARAM_INFO
	.align		4
.L_73:
        /*0068*/ 	.byte	0x04, 0x17
        /*006a*/ 	.short	(.L_75 - .L_74)
.L_74:
        /*006c*/ 	.word	0x00000000
        /*0070*/ 	.short	0x0000
        /*0072*/ 	.short	0x0000
        /*0074*/ 	.byte	0x00, 0xf5, 0x21, 0x00


	//----- nvinfo : EIATTR_SPARSE_MMA_MASK
	.align		4
.L_75:
        /*0078*/ 	.byte	0x03, 0x50
        /*007a*/ 	.short	0x0000


	//----- nvinfo : EIATTR_MAXREG_COUNT
	.align		4
        /*007c*/ 	.byte	0x03, 0x1b
        /*007e*/ 	.short	0x00ff


	//----- nvinfo : EIATTR_NUM_BARRIERS
	.align		4
        /*0080*/ 	.byte	0x02, 0x4c
        /*0082*/ 	.byte	0x01
	.zero		1


	//----- nvinfo : EIATTR_MERCURY_ISA_VERSION
	.align		4
        /*0084*/ 	.byte	0x03, 0x5f
        /*0086*/ 	.short	0x0101


	//----- nvinfo : EIATTR_VRC_CTA_INIT_COUNT
	.align		4
        /*0088*/ 	.byte	0x02, 0x4a
	.zero		1
	.zero		1


	//----- nvinfo : EIATTR_EXIT_INSTR_OFFSETS
	.align		4
        /*008c*/ 	.byte	0x04, 0x1c
        /*008e*/ 	.short	(.L_77 - .L_76)


	//   ....[0]....
.L_76:
        /*0090*/ 	.word	0x00001eb0


	//   ....[1]....
        /*0094*/ 	.word	0x00001f30


	//----- nvinfo : EIATTR_CBANK_PARAM_SIZE
	.align		4
.L_77:
        /*0098*/ 	.byte	0x03, 0x19
        /*009a*/ 	.short	0x002c


	//----- nvinfo : EIATTR_PARAM_CBANK
	.align		4
        /*009c*/ 	.byte	0x04, 0x0a
        /*009e*/ 	.short	(.L_79 - .L_78)
	.align		4
.L_78:
        /*00a0*/ 	.word	index@(.nv.constant0._Z18backward_optimizedPKfS0_S0_Pfiii)
        /*00a4*/ 	.short	0x0380
        /*00a6*/ 	.short	0x002c


	//----- nvinfo : EIATTR_SW_WAR
	.align		4
.L_79:
        /*00a8*/ 	.byte	0x04, 0x36
        /*00aa*/ 	.short	(.L_81 - .L_80)
.L_80:
        /*00ac*/ 	.word	0x00000008
.L_81:


//--------------------- .nv.info._Z19backward_bias_naivePKfS0_Pfii --------------------------
	.section	.nv.info._Z19backward_bias_naivePKfS0_Pfii,"",@"SHT_CUDA_INFO"
	.sectionflags	@""
	.align	4


	//----- nvinfo : EIATTR_CUDA_API_VERSION
	.align		4
        /*0000*/ 	.byte	0x04, 0x37
        /*0002*/ 	.short	(.L_83 - .L_82)
.L_82:
        /*0004*/ 	.word	0x00000082


	//----- nvinfo : EIATTR_KPARAM_INFO
	.align		4
.L_83:
        /*0008*/ 	.byte	0x04, 0x17
        /*000a*/ 	.short	(.L_85 - .L_84)
.L_84:
        /*000c*/ 	.word	0x00000000
        /*0010*/ 	.short	0x0004
        /*0012*/ 	.short	0x001c
        /*0014*/ 	.byte	0x00, 0xf0, 0x11, 0x00


	//----- nvinfo : EIATTR_KPARAM_INFO
	.align		4
.L_85:
        /*0018*/ 	.byte	0x04, 0x17
        /*001a*/ 	.short	(.L_87 - .L_86)
.L_86:
        /*001c*/ 	.word	0x00000000
        /*0020*/ 	.short	0x0003
        /*0022*/ 	.short	0x0018
        /*0024*/ 	.byte	0x00, 0xf0, 0x11, 0x00


	//----- nvinfo : EIATTR_KPARAM_INFO
	.align		4
.L_87:
        /*0028*/ 	.byte	0x04, 0x17
        /*002a*/ 	.short	(.L_89 - .L_88)
.L_88:
        /*002c*/ 	.word	0x00000000
        /*0030*/ 	.short	0x0002
        /*0032*/ 	.short	0x0010
        /*0034*/ 	.byte	0x00, 0xf5, 0x21, 0x00


	//----- nvinfo : EIATTR_KPARAM_INFO
	.align		4
.L_89:
        /*0038*/ 	.byte	0x04, 0x17
        /*003a*/ 	.short	(.L_91 - .L_90)
.L_90:
        /*003c*/ 	.word	0x00000000
        /*0040*/ 	.short	0x0001
        /*0042*/ 	.short	0x0008
        /*0044*/ 	.byte	0x00, 0xf5, 0x21, 0x00


	//----- nvinfo : EIATTR_KPARAM_INFO
	.align		4
.L_91:
        /*0048*/ 	.byte	0x04, 0x17
        /*004a*/ 	.short	(.L_93 - .L_92)
.L_92:
        /*004c*/ 	.word	0x00000000
        /*0050*/ 	.short	0x0000
        /*0052*/ 	.short	0x0000
        /*0054*/ 	.byte	0x00, 0xf5, 0x21, 0x00


	//----- nvinfo : EIATTR_SPARSE_MMA_MASK
	.align		4
.L_93:
        /*0058*/ 	.byte	0x03, 0x50
        /*005a*/ 	.short	0x0000


	//----- nvinfo : EIATTR_MAXREG_COUNT
	.align		4
        /*005c*/ 	.byte	0x03, 0x1b
        /*005e*/ 	.short	0x00ff


	//----- nvinfo : EIATTR_MERCURY_ISA_VERSION
	.align		4
        /*0060*/ 	.byte	0x03, 0x5f
        /*0062*/ 	.short	0x0101


	//----- nvinfo : EIATTR_VRC_CTA_INIT_COUNT
	.align		4
        /*0064*/ 	.byte	0x02, 0x4a
	.zero		1
	.zero		1


	//----- nvinfo : EIATTR_EXIT_INSTR_OFFSETS
	.align		4
        /*0068*/ 	.byte	0x04, 0x1c
        /*006a*/ 	.short	(.L_95 - .L_94)


	//   ....[0]....
.L_94:
        /*006c*/ 	.word	0x00000070


	//   ....[1]....
        /*0070*/ 	.word	0x00000ac0


	//----- nvinfo : EIATTR_CBANK_PARAM_SIZE
	.align		4
.L_95:
        /*0074*/ 	.byte	0x03, 0x19
        /*0076*/ 	.short	0x0020


	//----- nvinfo : EIATTR_PARAM_CBANK
	.align		4
        /*0078*/ 	.byte	0x04, 0x0a
        /*007a*/ 	.short	(.L_97 - .L_96)
	.align		4
.L_96:
        /*007c*/ 	.word	index@(.nv.constant0._Z19backward_bias_naivePKfS0_Pfii)
        /*0080*/ 	.short	0x0380
        /*0082*/ 	.short	0x0020


	//----- nvinfo : EIATTR_SW_WAR
	.align		4
.L_97:
        /*0084*/ 	.byte	0x04, 0x36
        /*0086*/ 	.short	(.L_99 - .L_98)
.L_98:
        /*0088*/ 	.word	0x00000008
.L_99:


//--------------------- .nv.info._Z14backward_naivePKfS0_S0_Pfiii --------------------------
	.section	.nv.info._Z14backward_naivePKfS0_S0_Pfiii,"",@"SHT_CUDA_INFO"
	.sectionflags	@""
	.align	4


	//----- nvinfo : EIATTR_CUDA_API_VERSION
	.align		4
        /*0000*/ 	.byte	0x04, 0x37
        /*0002*/ 	.short	(.L_101 - .L_100)
.L_100:
        /*0004*/ 	.word	0x00000082


	//----- nvinfo : EIATTR_KPARAM_INFO
	.align		4
.L_101:
        /*0008*/ 	.byte	0x04, 0x17
        /*000a*/ 	.short	(.L_103 - .L_102)
.L_102:
        /*000c*/ 	.word	0x00000000
        /*0010*/ 	.short	0x0006
        /*0012*/ 	.short	0x0028
        /*0014*/ 	.byte	0x00, 0xf0, 0x11, 0x00


	//----- nvinfo : EIATTR_KPARAM_INFO
	.align		4
.L_103:
        /*0018*/ 	.byte	0x04, 0x17
        /*001a*/ 	.short	(.L_105 - .L_104)
.L_104:
        /*001c*/ 	.word	0x00000000
        /*0020*/ 	.short	0x0005
        /*0022*/ 	.short	0x0024
        /*0024*/ 	.byte	0x00, 0xf0, 0x11, 0x00


	//----- nvinfo : EIATTR_KPARAM_INFO
	.align		4
.L_105:
        /*0028*/ 	.byte	0x04, 0x17
        /*002a*/ 	.short	(.L_107 - .L_106)
.L_106:
        /*002c*/ 	.word	0x00000000
        /*0030*/ 	.short	0x0004
        /*0032*/ 	.short	0x0020
        /*0034*/ 	.byte	0x00, 0xf0, 0x11, 0x00


	//----- nvinfo : EIATTR_KPARAM_INFO
	.align		4
.L_107:
        /*0038*/ 	.byte	0x04, 0x17
        /*003a*/ 	.short	(.L_109 - .L_108)
.L_108:
        /*003c*/ 	.word	0x00000000
        /*0040*/ 	.short	0x0003
        /*0042*/ 	.short	0x0018
        /*0044*/ 	.byte	0x00, 0xf5, 0x21, 0x00


	//----- nvinfo : EIATTR_KPARAM_INFO
	.align		4
.L_109:
        /*0048*/ 	.byte	0x04, 0x17
        /*004a*/ 	.short	(.L_111 - .L_110)
.L_110:
        /*004c*/ 	.word	0x00000000
        /*0050*/ 	.short	0x0002
        /*0052*/ 	.short	0x0010
        /*0054*/ 	.byte	0x00, 0xf5, 0x21, 0x00


	//----- nvinfo : EIATTR_KPARAM_INFO
	.align		4
.L_111:
        /*0058*/ 	.byte	0x04, 0x17
        /*005a*/ 	.short	(.L_113 - .L_112)
.L_112:
        /*005c*/ 	.word	0x00000000
        /*0060*/ 	.short	0x0001
        /*0062*/ 	.short	0x0008
        /*0064*/ 	.byte	0x00, 0xf5, 0x21, 0x00


	//----- nvinfo : EIATTR_KPARAM_INFO
	.align		4
.L_113:
        /*0068*/ 	.byte	0x04, 0x17
        /*006a*/ 	.short	(.L_115 - .L_114)
.L_114:
        /*006c*/ 	.word	0x00000000
        /*0070*/ 	.short	0x0000
        /*0072*/ 	.short	0x0000
        /*0074*/ 	.byte	0x00, 0xf5, 0x21, 0x00


	//----- nvinfo : EIATTR_SPARSE_MMA_MASK
	.align		4
.L_115:
        /*0078*/ 	.byte	0x03, 0x50
        /*007a*/ 	.short	0x0000


	//----- nvinfo : EIATTR_MAXREG_COUNT
	.align		4
        /*007c*/ 	.byte	0x03, 0x1b
        /*007e*/ 	.short	0x00ff


	//----- nvinfo : EIATTR_MERCURY_ISA_VERSION
	.align		4
        /*0080*/ 	.byte	0x03, 0x5f
        /*0082*/ 	.short	0x0101


	//----- nvinfo : EIATTR_VRC_CTA_INIT_COUNT
	.align		4
        /*0084*/ 	.byte	0x02, 0x4a
	.zero		1
	.zero		1


	//----- nvinfo : EIATTR_EXIT_INSTR_OFFSETS
	.align		4
        /*0088*/ 	.byte	0x04, 0x1c
        /*008a*/ 	.short	(.L_117 - .L_116)


	//   ....[0]....
.L_116:
        /*008c*/ 	.word	0x000000d0


	//   ....[1]....
        /*0090*/ 	.word	0x00000eb0


	//----- nvinfo : EIATTR_CBANK_PARAM_SIZE
	.align		4
.L_117:
        /*0094*/ 	.byte	0x03, 0x19
        /*0096*/ 	.short	0x002c


	//----- nvinfo : EIATTR_PARAM_CBANK
	.align		4
        /*0098*/ 	.byte	0x04, 0x0a
        /*009a*/ 	.short	(.L_119 - .L_118)
	.align		4
.L_118:
        /*009c*/ 	.word	index@(.nv.constant0._Z14backward_naivePKfS0_S0_Pfiii)
        /*00a0*/ 	.short	0x0380
        /*00a2*/ 	.short	0x002c


	//----- nvinfo : EIATTR_SW_WAR
	.align		4
.L_119:
        /*00a4*/ 	.byte	0x04, 0x36
        /*00a6*/ 	.short	(.L_121 - .L_120)
.L_120:
        /*00a8*/ 	.word	0x00000008
.L_121:


//--------------------- .nv.info._Z18forward_vectorizedPKfS0_PfiiiS0_ --------------------------
	.section	.nv.info._Z18forward_vectorizedPKfS0_PfiiiS0_,"",@"SHT_CUDA_INFO"
	.sectionflags	@""
	.align	4


	//----- nvinfo : EIATTR_CUDA_API_VERSION
	.align		4
        /*0000*/ 	.byte	0x04, 0x37
        /*0002*/ 	.short	(.L_123 - .L_122)
.L_122:
        /*0004*/ 	.word	0x00000082


	//----- nvinfo : EIATTR_KPARAM_INFO
	.align		4
.L_123:
        /*0008*/ 	.byte	0x04, 0x17
        /*000a*/ 	.short	(.L_125 - .L_124)
.L_124:
        /*000c*/ 	.word	0x00000000
        /*0010*/ 	.short	0x0006
        /*0012*/ 	.short	0x0028
        /*0014*/ 	.byte	0x00, 0xf5, 0x21, 0x00


	//----- nvinfo : EIATTR_KPARAM_INFO
	.align		4
.L_125:
        /*0018*/ 	.byte	0x04, 0x17
        /*001a*/ 	.short	(.L_127 - .L_126)
.L_126:
        /*001c*/ 	.word	0x00000000
        /*0020*/ 	.short	0x0005
        /*0022*/ 	.short	0x0020
        /*0024*/ 	.byte	0x00, 0xf0, 0x11, 0x00


	//----- nvinfo : EIATTR_KPARAM_INFO
	.align		4
.L_127:
        /*0028*/ 	.byte	0x04, 0x17
        /*002a*/ 	.short	(.L_129 - .L_128)
.L_128:
        /*002c*/ 	.word	0x00000000
        /*0030*/ 	.short	0x0004
        /*0032*/ 	.short	0x001c
        /*0034*/ 	.byte	0x00, 0xf0, 0x11, 0x00


	//----- nvinfo : EIATTR_KPARAM_INFO
	.align		4
.L_129:
        /*0038*/ 	.byte	0x04, 0x17
        /*003a*/ 	.short	(.L_131 - .L_130)
.L_130:
        /*003c*/ 	.word	0x00000000
        /*0040*/ 	.short	0x0003
        /*0042*/ 	.short	0x0018
        /*0044*/ 	.byte	0x00, 0xf0, 0x11, 0x00


	//----- nvinfo : EIATTR_KPARAM_INFO
	.align		4
.L_131:
        /*0048*/ 	.byte	0x04, 0x17
        /*004a*/ 	.short	(.L_133 - .L_132)
.L_132:
        /*004c*/ 	.word	0x00000000
        /*0050*/ 	.short	0x0002
        /*0052*/ 	.short	0x0010
        /*0054*/ 	.byte	0x00, 0xf5, 0x21, 0x00


	//----- nvinfo : EIATTR_KPARAM_INFO
	.align		4
.L_133:
        /*0058*/ 	.byte	0x04, 0x17
        /*005a*/ 	.short	(.L_135 - .L_134)
.L_134:
        /*005c*/ 	.word	0x00000000
        /*0060*/ 	.short	0x0001
        /*0062*/ 	.short	0x0008
        /*0064*/ 	.byte	0x00, 0xf5, 0x21, 0x00


	//----- nvinfo : EIATTR_KPARAM_INFO
	.align		4
.L_135:
        /*0068*/ 	.byte	0x04, 0x17
        /*006a*/ 	.short	(.L_137 - .L_136)
.L_136:
        /*006c*/ 	.word	0x00000000
        /*0070*/ 	.short	0x0000
        /*0072*/ 	.short	0x0000
        /*0074*/ 	.byte	0x00, 0xf5, 0x21, 0x00


	//----- nvinfo : EIATTR_SPARSE_MMA_MASK
	.align		4
.L_137:
        /*0078*/ 	.byte	0x03, 0x50
        /*007a*/ 	.short	0x0000


	//----- nvinfo : EIATTR_MAXREG_COUNT
	.align		4
        /*007c*/ 	.byte	0x03, 0x1b
        /*007e*/ 	.short	0x00ff


	//----- nvinfo : EIATTR_NUM_BARRIERS
	.align		4
        /*0080*/ 	.byte	0x02, 0x4c
        /*0082*/ 	.byte	0x01
	.zero		1


	//----- nvinfo : EIATTR_MERCURY_ISA_VERSION
	.align		4
        /*0084*/ 	.byte	0x03, 0x5f
        /*0086*/ 	.short	0x0101


	//----- nvinfo : EIATTR_VRC_CTA_INIT_COUNT
	.align		4
        /*0088*/ 	.byte	0x02, 0x4a
	.zero		1
	.zero		1


	//----- nvinfo : EIATTR_EXIT_INSTR_OFFSETS
	.align		4
        /*008c*/ 	.byte	0x04, 0x1c
        /*008e*/ 	.short	(.L_139 - .L_138)


	//   ....[0]....
.L_138:
        /*0090*/ 	.word	0x00002d90


	//   ....[1]....
        /*0094*/ 	.word	0x00002fb0


	//----- nvinfo : EIATTR_CRS_STACK_SIZE
	.align		4
.L_139:
        /*0098*/ 	.byte	0x04, 0x1e
        /*009a*/ 	.short	(.L_141 - .L_140)
.L_140:
        /*009c*/ 	.word	0x00000000


	//----- nvinfo : EIATTR_CBANK_PARAM_SIZE
	.align		4
.L_141:
        /*00a0*/ 	.byte	0x03, 0x19
        /*00a2*/ 	.short	0x0030


	//----- nvinfo : EIATTR_PARAM_CBANK
	.align		4
        /*00a4*/ 	.byte	0x04, 0x0a
        /*00a6*/ 	.short	(.L_143 - .L_142)
	.align		4
.L_142:
        /*00a8*/ 	.word	index@(.nv.constant0._Z18forward_vectorizedPKfS0_PfiiiS0_)
        /*00ac*/ 	.short	0x0380
        /*00ae*/ 	.short	0x0030


	//----- nvinfo : EIATTR_SW_WAR
	.align		4
.L_143:
        /*00b0*/ 	.byte	0x04, 0x36
        /*00b2*/ 	.short	(.L_145 - .L_144)
.L_144:
        /*00b4*/ 	.word	0x00000008
.L_145:


//--------------------- .nv.info._Z13forward_naivePKfS0_PfiiiS0_ --------------------------
	.section	.nv.info._Z13forward_naivePKfS0_PfiiiS0_,"",@"SHT_CUDA_INFO"
	.sectionflags	@""
	.align	4


	//----- nvinfo : EIATTR_CUDA_API_VERSION
	.align		4
        /*0000*/ 	.byte	0x04, 0x37
        /*0002*/ 	.short	(.L_147 - .L_146)
.L_146:
        /*0004*/ 	.word	0x00000082


	//----- nvinfo : EIATTR_KPARAM_INFO
	.align		4
.L_147:
        /*0008*/ 	.byte	0x04, 0x17
        /*000a*/ 	.short	(.L_149 - .L_148)
.L_148:
        /*000c*/ 	.word	0x00000000
        /*0010*/ 	.short	0x0006
        /*0012*/ 	.short	0x0028
        /*0014*/ 	.byte	0x00, 0xf5, 0x21, 0x00


	//----- nvinfo : EIATTR_KPARAM_INFO
	.align		4
.L_149:
        /*0018*/ 	.byte	0x04, 0x17
        /*001a*/ 	.short	(.L_151 - .L_150)
.L_150:
        /*001c*/ 	.word	0x00000000
        /*0020*/ 	.short	0x0005
        /*0022*/ 	.short	0x0020
        /*0024*/ 	.byte	0x00, 0xf0, 0x11, 0x00


	//----- nvinfo : EIATTR_KPARAM_INFO
	.align		4
.L_151:
        /*0028*/ 	.byte	0x04, 0x17
        /*002a*/ 	.short	(.L_153 - .L_152)
.L_152:
        /*002c*/ 	.word	0x00000000
        /*0030*/ 	.short	0x0004
        /*0032*/ 	.short	0x001c
        /*0034*/ 	.byte	0x00, 0xf0, 0x11, 0x00


	//----- nvinfo : EIATTR_KPARAM_INFO
	.align		4
.L_153:
        /*0038*/ 	.byte	0x04, 0x17
        /*003a*/ 	.short	(.L_155 - .L_154)
.L_154:
        /*003c*/ 	.word	0x00000000
        /*0040*/ 	.short	0x0003
        /*0042*/ 	.short	0x0018
        /*0044*/ 	.byte	0x00, 0xf0, 0x11, 0x00


	//----- nvinfo : EIATTR_KPARAM_INFO
	.align		4
.L_155:
        /*0048*/ 	.byte	0x04, 0x17
        /*004a*/ 	.short	(.L_157 - .L_156)
.L_156:
        /*004c*/ 	.word	0x00000000
        /*0050*/ 	.short	0x0002
        /*0052*/ 	.short	0x0010
        /*0054*/ 	.byte	0x00, 0xf5, 0x21, 0x00


	//----- nvinfo : EIATTR_KPARAM_INFO
	.align		4
.L_157:
        /*0058*/ 	.byte	0x04, 0x17
        /*005a*/ 	.short	(.L_159 - .L_158)
.L_158:
        /*005c*/ 	.word	0x00000000
        /*0060*/ 	.short	0x0001
        /*0062*/ 	.short	0x0008
        /*0064*/ 	.byte	0x00, 0xf5, 0x21, 0x00


	//----- nvinfo : EIATTR_KPARAM_INFO
	.align		4
.L_159:
        /*0068*/ 	.byte	0x04, 0x17
        /*006a*/ 	.short	(.L_161 - .L_160)
.L_160:
        /*006c*/ 	.word	0x00000000
        /*0070*/ 	.short	0x0000
        /*0072*/ 	.short	0x0000
        /*0074*/ 	.byte	0x00, 0xf5, 0x21, 0x00


	//----- nvinfo : EIATTR_SPARSE_MMA_MASK
	.align		4
.L_161:
        /*0078*/ 	.byte	0x03, 0x50
        /*007a*/ 	.short	0x0000


	//----- nvinfo : EIATTR_MAXREG_COUNT
	.align		4
        /*007c*/ 	.byte	0x03, 0x1b
        /*007e*/ 	.short	0x00ff


	//----- nvinfo : EIATTR_MERCURY_ISA_VERSION
	.align		4
        /*0080*/ 	.byte	0x03, 0x5f
        /*0082*/ 	.short	0x0101


	//----- nvinfo : EIATTR_VRC_CTA_INIT_COUNT
	.align		4
        /*0084*/ 	.byte	0x02, 0x4a
	.zero		1
	.zero		1


	//----- nvinfo : EIATTR_EXIT_INSTR_OFFSETS
	.align		4
        /*0088*/ 	.byte	0x04, 0x1c
        /*008a*/ 	.short	(.L_163 - .L_162)


	//   ....[0]....
.L_162:
        /*008c*/ 	.word	0x000000d0


	//   ....[1]....
        /*0090*/ 	.word	0x00000ac0


	//----- nvinfo : EIATTR_CRS_STACK_SIZE
	.align		4
.L_163:
        /*0094*/ 	.byte	0x04, 0x1e
        /*0096*/ 	.short	(.L_165 - .L_164)
.L_164:
        /*0098*/ 	.word	0x00000000


	//----- nvinfo : EIATTR_CBANK_PARAM_SIZE
	.align		4
.L_165:
        /*009c*/ 	.byte	0x03, 0x19
        /*009e*/ 	.short	0x0030


	//----- nvinfo : EIATTR_PARAM_CBANK
	.align		4
        /*00a0*/ 	.byte	0x04, 0x0a
        /*00a2*/ 	.short	(.L_167 - .L_166)
	.align		4
.L_166:
        /*00a4*/ 	.word	index@(.nv.constant0._Z13forward_naivePKfS0_PfiiiS0_)
        /*00a8*/ 	.short	0x0380
        /*00aa*/ 	.short	0x0030


	//----- nvinfo : EIATTR_SW_WAR
	.align		4
.L_167:
        /*00ac*/ 	.byte	0x04, 0x36
        /*00ae*/ 	.short	(.L_169 - .L_168)
.L_168:
        /*00b0*/ 	.word	0x00000008
.L_169:


//--------------------- .nv.callgraph             --------------------------
	.section	.nv.callgraph,"",@"SHT_CUDA_CALLGRAPH"
	.align	4
	.sectionentsize	8
	.align		4
        /*0000*/ 	.word	0x00000000
	.align		4
        /*0004*/ 	.word	0xffffffff
	.align		4
        /*0008*/ 	.word	0x00000000
	.align		4
        /*000c*/ 	.word	0xfffffffe
	.align		4
        /*0010*/ 	.word	0x00000000
	.align		4
        /*0014*/ 	.word	0xfffffffd
	.align		4
        /*0018*/ 	.word	0x00000000
	.align		4
        /*001c*/ 	.word	0xfffffffc


//--------------------- .text._Z24backward_bias_vectorizedPKfS0_Pfii --------------------------
	.section	.text._Z24backward_bias_vectorizedPKfS0_Pfii,"ax",@progbits
	.align	128
        .global         _Z24backward_bias_vectorizedPKfS0_Pfii
        .type           _Z24backward_bias_vectorizedPKfS0_Pfii,@function
        .size           _Z24backward_bias_vectorizedPKfS0_Pfii,(.L_x_121 - _Z24backward_bias_vectorizedPKfS0_Pfii)
        .other          _Z24backward_bias_vectorizedPKfS0_Pfii,@"STO_CUDA_ENTRY STV_DEFAULT"
_Z24backward_bias_vectorizedPKfS0_Pfii:
.text._Z24backward_bias_vectorizedPKfS0_Pfii:
[----:B------:R-:W-:Y:S01]  /*0000*/  LDC R1, c[0x0][0x37c] ;  /* 0x0000df00ff017b82 */ /* 0x000fe20000000800 */
[----:B------:R-:W0:Y:S07]  /*0010*/  S2R R3, SR_TID.X ;  /* 0x0000000000037919 */ /* 0x000e2e0000002100 */
[----:B------:R-:W0:Y:S01]  /*0020*/  S2UR UR4, SR_CTAID.X ;  /* 0x00000000000479c3 */ /* 0x000e220000002500 */
[----:B------:R-:W1:Y:S07]  /*0030*/  LDCU UR5, c[0x0][0x39c] ;  /* 0x00007380ff0577ac */ /* 0x000e6e0008000800 */
[----:B------:R-:W0:Y:S01]  /*0040*/  LDC R20, c[0x0][0x360] ;  /* 0x0000d800ff147b82 */ /* 0x000e220000000800 */
[----:B-1----:R-:W-:Y:S01]  /*0050*/  MOV R21, UR5 ;  /* 0x0000000500157c02 */ /* 0x002fe20008000f00 */
[----:B0-----:R-:W-:-:S05]  /*0060*/  IMAD R20, R20, UR4, R3 ;  /* 0x0000000414147c24 */ /* 0x001fca000f8e0203 */
[----:B------:R-:W-:-:S04]  /*0070*/  SHF.L.U32 R20, R20, 0x2, RZ ;  /* 0x0000000214147819 */ /* 0x000fc800000006ff */
[----:B------:R-:W-:-:S13]  /*0080*/  ISETP.GE.AND P0, PT, R20, R21, PT ;  /* 0x000000151400720c */ /* 0x000fda0003f06270 */
[----:B------:R-:W-:Y:S05]  /*0090*/  @P0 EXIT ;  /* 0x000000000000094d */ /* 0x000fea0003800000 */
[----:B------:R-:W0:Y:S01]  /*00a0*/  LDCU UR4, c[0x0][0x398] ;  /* 0x00007300ff0477ac */ /* 0x000e220008000800 */
[----:B------:R-:W-:Y:S02]  /*00b0*/  CS2R R6, SRZ ;  /* 0x0000000000067805 */ /* 0x000fe4000001ff00 */
[----:B------:R-:W-:Y:S01]  /*00c0*/  CS2R R4, SRZ ;  /* 0x0000000000047805 */ /* 0x000fe2000001ff00 */
[----:B------:R-:W1:Y:S01]  /*00d0*/  LDCU.64 UR6, c[0x0][0x358] ;  /* 0x00006b00ff0677ac */ /* 0x000e620008000a00 */
[----:B0-----:R-:W-:-:S09]  /*00e0*/  UISETP.GE.AND UP0, UPT, UR4, 0x4, UPT ;  /* 0x000000040400788c */ /* 0x001fd2000bf06270 */
[----:B-1----:R-:W-:Y:S05]  /*00f0*/  BRA.U !UP0, `(.L_x_0) ;  /* 0x0000000d08887547 */ /* 0x002fea000b800000 */
[C---:B------:R-:W-:Y:S01]  /*0100*/  IADD3 R19, PT, PT, R20.reuse, 0x3, RZ ;  /* 0x0000000314137810 */ /* 0x040fe20007ffe0ff */
[----:B------:R-:W-:Y:S01]  /*0110*/  HFMA2 R7, -RZ, RZ, 0, 0 ;  /* 0x00000000ff077431 */ /* 0x000fe200000001ff */
[CC--:B------:R-:W-:Y:S01]  /*0120*/  IADD3 R16, PT, PT, R20.reuse, R21.reuse, RZ ;  /* 0x0000001514107210 */ /* 0x0c0fe20007ffe0ff */
[----:B------:R-:W-:Y:S01]  /*0130*/  IMAD R2, R21, 0x3, R20 ;  /* 0x0000000315027824 */ /* 0x000fe200078e0214 */
[----:B------:R-:W-:Y:S01]  /*0140*/  ISETP.GE.AND P0, PT, R19, R21, PT ;  /* 0x000000151300720c */ /* 0x000fe20003f06270 */
[----:B------:R-:W0:Y:S01]  /*0150*/  LDCU UR8, c[0x0][0x398] ;  /* 0x00007300ff0877ac */ /* 0x000e220008000800 */
[----:B------:R-:W-:Y:S02]  /*0160*/  LEA R0, R21, R20, 0x1 ;  /* 0x0000001415007211 */ /* 0x000fe400078e08ff */
[C---:B------:R-:W-:Y:S01]  /*0170*/  IADD3 R18, PT, PT, R20.reuse, 0x1, RZ ;  /* 0x0000000114127810 */ /* 0x040fe20007ffe0ff */
[----:B------:R-:W1:Y:S01]  /*0180*/  LDCU.128 UR12, c[0x0][0x380] ;  /* 0x00007000ff0c77ac */ /* 0x000e620008000c00 */
[----:B------:R-:W-:-:S02]  /*0190*/  IADD3 R17, PT, PT, R20, 0x2, RZ ;  /* 0x0000000214117810 */ /* 0x000fc40007ffe0ff */
[----:B------:R-:W-:Y:S01]  /*01a0*/  MOV R3, R20 ;  /* 0x0000001400037202 */ /* 0x000fe20000000f00 */
[----:B------:R-:W-:-:S06]  /*01b0*/  UMOV UR4, URZ ;  /* 0x000000ff00047c82 */ /* 0x000fcc0008000000 */
.L_x_13:
[----:B------:R-:W-:Y:S04]  /*01c0*/  BSSY.RECONVERGENT B0, `(.L_x_1) ;  /* 0x0000037000007945 */ /* 0x000fe80003800200 */
[----:B------:R-:W-:Y:S05]  /*01d0*/  @P0 BRA `(.L_x_2) ;  /* 0x0000000000640947 */ /* 0x000fea0003800000 */
[----:B-1----:R-:W-:Y:S02]  /*01e0*/  MOV R24, UR12 ;  /* 0x0000000c00187c02 */ /* 0x002fe40008000f00 */
[----:B------:R-:W-:Y:S02]  /*01f0*/  MOV R25, UR13 ;  /* 0x0000000d00197c02 */ /* 0x000fe40008000f00 */
[----:B------:R-:W-:Y:S02]  /*0200*/  MOV R22, UR14 ;  /* 0x0000000e00167c02 */ /* 0x000fe40008000f00 */
[----:B------:R-:W-:Y:S01]  /*0210*/  MOV R23, UR15 ;  /* 0x0000000f00177c02 */ /* 0x000fe20008000f00 */
[----:B------:R-:W-:-:S04]  /*0220*/  IMAD.WIDE R10, R3, 0x4, R24 ;  /* 0x00000004030a7825 */ /* 0x000fc800078e0218 */
[----:B------:R-:W-:Y:S02]  /*0230*/  IMAD.WIDE R12, R3, 0x4, R22 ;  /* 0x00000004030c7825 */ /* 0x000fe400078e0216 */
[----:B------:R-:W2:Y:S04]  /*0240*/  LDG.E.128.CONSTANT R8, desc[UR6][R10.64] ;  /* 0x000000060a087981 */ /* 0x000ea8000c1e9d00 */
[----:B------:R-:W3:Y:S01]  /*0250*/  LDG.E.128.CONSTANT R12, desc[UR6][R12.64] ;  /* 0x000000060c0c7981 */ /* 0x000ee2000c1e9d00 */
[C---:B--2---:R-:W-:Y:S01]  /*0260*/  FADD R26, -R8.reuse, 1 ;  /* 0x3f800000081a7421 */ /* 0x044fe20000000100 */
[----:B---3--:R-:W-:Y:S01]  /*0270*/  FADD R21, R8, -R12 ;  /* 0x8000000c08157221 */ /* 0x008fe20000000000 */
[----:B------:R-:W-:Y:S01]  /*0280*/  FADD R27, R10, -R14 ;  /* 0x8000000e0a1b7221 */ /* 0x000fe20000000000 */
[----:B------:R-:W-:Y:S01]  /*0290*/  FADD R28, R9, -R13 ;  /* 0x8000000d091c7221 */ /* 0x000fe20000000000 */
[----:B------:R-:W-:Y:S01]  /*02a0*/  FADD R14, R11, -R15 ;  /* 0x8000000f0b0e7221 */ /* 0x000fe20000000000 */
[----:B------:R-:W-:Y:S01]  /*02b0*/  FMUL R15, R8, R21 ;  /* 0x00000015080f7220 */ /* 0x000fe20000400000 */
[C---:B------:R-:W-:Y:S01]  /*02c0*/  FMUL R27, R10.reuse, R27 ;  /* 0x0000001b0a1b7220 */ /* 0x040fe20000400000 */
[----:B------:R-:W-:Y:S01]  /*02d0*/  FMUL R8, R9, R28 ;  /* 0x0000001c09087220 */ /* 0x000fe20000400000 */
[----:B------:R-:W-:Y:S01]  /*02e0*/  FMUL R14, R11, R14 ;  /* 0x0000000e0b0e7220 */ /* 0x000fe20000400000 */
[----:B------:R-:W-:Y:S01]  /*02f0*/  FADD R9, -R9, 1 ;  /* 0x3f80000009097421 */ /* 0x000fe20000000100 */
[----:B------:R-:W-:Y:S01]  /*0300*/  FADD R10, -R10, 1 ;  /* 0x3f8000000a0a7421 */ /* 0x000fe20000000100 */
[----:B------:R-:W-:Y:S01]  /*0310*/  FADD R11, -R11, 1 ;  /* 0x3f8000000b0b7421 */ /* 0x000fe20000000100 */
[----:B------:R-:W-:Y:S01]  /*0320*/  FMUL R15, R15, R26 ;  /* 0x0000001a0f0f7220 */ /* 0x000fe20000400000 */
[----:B------:R-:W-:Y:S01]  /*0330*/  FFMA R5, R8, R9, R5 ;  /* 0x0000000908057223 */ /* 0x000fe20000000005 */
[----:B------:R-:W-:Y:S01]  /*0340*/  FFMA R6, R27, R10, R6 ;  /* 0x0000000a1b067223 */ /* 0x000fe20000000006 */
[----:B------:R-:W-:Y:S01]  /*0350*/  FFMA R7, R14, R11, R7 ;  /* 0x0000000b0e077223 */ /* 0x000fe20000000007 */
[----:B------:R-:W-:Y:S06]  /*0360*/  BRA `(.L_x_3) ;  /* 0x0000000000707947 */ /* 0x000fec0003800000 */
.L_x_2:
[----:B-1----:R-:W-:Y:S01]  /*0370*/  MOV R24, UR12 ;  /* 0x0000000c00187c02 */ /* 0x002fe20008000f00 */
[----:B------:R-:W1:Y:S01]  /*0380*/  LDC R21, c[0x0][0x39c] ;  /* 0x0000e700ff157b82 */ /* 0x000e620000000800 */
[----:B------:R-:W-:Y:S02]  /*0390*/  MOV R25, UR13 ;  /* 0x0000000d00197c02 */ /* 0x000fe40008000f00 */
[----:B------:R-:W-:Y:S02]  /*03a0*/  MOV R22, UR14 ;  /* 0x0000000e00167c02 */ /* 0x000fe40008000f00 */
[----:B------:R-:W-:Y:S01]  /*03b0*/  MOV R23, UR15 ;  /* 0x0000000f00177c02 */ /* 0x000fe20008000f00 */
[----:B------:R-:W-:-:S04]  /*03c0*/  IMAD.WIDE R8, R3, 0x4, R24 ;  /* 0x0000000403087825 */ /* 0x000fc800078e0218 */
[----:B------:R-:W-:Y:S01]  /*03d0*/  IMAD.WIDE R10, R3, 0x4, R22 ;  /* 0x00000004030a7825 */ /* 0x000fe200078e0216 */
[----:B------:R-:W2:Y:S04]  /*03e0*/  LDG.E.CONSTANT R12, desc[UR6][R8.64] ;  /* 0x00000006080c7981 */ /* 0x000ea8000c1e9900 */
[----:B------:R-:W3:Y:S01]  /*03f0*/  LDG.E.CONSTANT R13, desc[UR6][R10.64] ;  /* 0x000000060a0d7981 */ /* 0x000ee2000c1e9900 */
[----:B-1----:R-:W-:Y:S01]  /*0400*/  ISETP.GE.AND P1, PT, R18, R21, PT ;  /* 0x000000151200720c */ /* 0x002fe20003f26270 */
[C---:B--2---:R-:W-:Y:S01]  /*0410*/  FADD R14, -R12.reuse, 1 ;  /* 0x3f8000000c0e7421 */ /* 0x044fe20000000100 */
[----:B---3--:R-:W-:-:S04]  /*0420*/  FADD R13, R12, -R13 ;  /* 0x8000000d0c0d7221 */ /* 0x008fc80000000000 */
[----:B------:R-:W-:-:S04]  /*0430*/  FMUL R13, R12, R13 ;  /* 0x0000000d0c0d7220 */ /* 0x000fc80000400000 */
[----:B------:R-:W-:-:S03]  /*0440*/  FMUL R15, R13, R14 ;  /* 0x0000000e0d0f7220 */ /* 0x000fc60000400000 */
[----:B------:R-:W-:Y:S05]  /*0450*/  @P1 BRA `(.L_x_3) ;  /* 0x0000000000341947 */ /* 0x000fea0003800000 */
[----:B------:R-:W-:Y:S01]  /*0460*/  ISETP.GE.AND P1, PT, R17, R21, PT ;  /* 0x000000151100720c */ /* 0x000fe20003f26270 */
[----:B------:R-:W2:Y:S04]  /*0470*/  LDG.E.CONSTANT R12, desc[UR6][R8.64+0x4] ;  /* 0x00000406080c7981 */ /* 0x000ea8000c1e9900 */
[----:B------:R-:W2:Y:S08]  /*0480*/  LDG.E.CONSTANT R13, desc[UR6][R10.64+0x4] ;  /* 0x000004060a0d7981 */ /* 0x000eb0000c1e9900 */
[----:B------:R-:W3:Y:S04]  /*0490*/  @!P1 LDG.E.CONSTANT R21, desc[UR6][R8.64+0x8] ;  /* 0x0000080608159981 */ /* 0x000ee8000c1e9900 */
[----:B------:R-:W3:Y:S01]  /*04a0*/  @!P1 LDG.E.CONSTANT R14, desc[UR6][R10.64+0x8] ;  /* 0x000008060a0e9981 */ /* 0x000ee2000c1e9900 */
[C---:B--2---:R-:W-:Y:S01]  /*04b0*/  FADD R13, R12.reuse, -R13 ;  /* 0x8000000d0c0d7221 */ /* 0x044fe20000000000 */
[----:B---3--:R-:W-:Y:S01]  /*04c0*/  @!P1 FADD R26, R21, -R14 ;  /* 0x8000000e151a9221 */ /* 0x008fe20000000000 */
[----:B------:R-:W-:-:S02]  /*04d0*/  FADD R14, -R12, 1 ;  /* 0x3f8000000c0e7421 */ /* 0x000fc40000000100 */
[----:B------:R-:W-:Y:S01]  /*04e0*/  FMUL R12, R12, R13 ;  /* 0x0000000d0c0c7220 */ /* 0x000fe20000400000 */
[C---:B------:R-:W-:Y:S01]  /*04f0*/  @!P1 FMUL R13, R21.reuse, R26 ;  /* 0x0000001a150d9220 */ /* 0x040fe20000400000 */
[----:B------:R-:W-:Y:S02]  /*0500*/  @!P1 FADD R21, -R21, 1 ;  /* 0x3f80000015159421 */ /* 0x000fe40000000100 */
[----:B------:R-:W-:Y:S02]  /*0510*/  FFMA R5, R12, R14, R5 ;  /* 0x0000000e0c057223 */ /* 0x000fe40000000005 */
[----:B------:R-:W-:-:S07]  /*0520*/  @!P1 FFMA R6, R13, R21, R6 ;  /* 0x000000150d069223 */ /* 0x000fce0000000006 */
.L_x_3:
[----:B0-----:R-:W-:Y:S05]  /*0530*/  BSYNC.RECONVERGENT B0 ;  /* 0x0000000000007941 */ /* 0x001fea0003800200 */
.L_x_1:
[----:B------:R-:W0:Y:S01]  /*0540*/  LDC R21, c[0x0][0x39c] ;  /* 0x0000e700ff157b82 */ /* 0x000e220000000800 */
[----:B------:R-:W-:Y:S01]  /*0550*/  BSSY.RECONVERGENT B0, `(.L_x_4) ;  /* 0x0000031000007945 */ /* 0x000fe20003800200 */
[----:B------:R-:W-:Y:S01]  /*0560*/  FADD R4, R15, R4 ;  /* 0x000000040f047221 */ /* 0x000fe20000000000 */
[----:B0-----:R-:W-:-:S13]  /*0570*/  ISETP.GE.AND P1, PT, R19, R21, PT ;  /* 0x000000151300720c */ /* 0x001fda0003f26270 */
[----:B------:R-:W-:Y:S05]  /*0580*/  @!P1 BRA `(.L_x_5) ;  /* 0x0000000000649947 */ /* 0x000fea0003800000 */
[----:B------:R-:W-:-:S04]  /*0590*/  IMAD.WIDE R10, R16, 0x4, R24 ;  /* 0x00000004100a7825 */ /* 0x000fc800078e0218 */
[----:B------:R-:W-:Y:S01]  /*05a0*/  IMAD.WIDE R8, R16, 0x4, R22 ;  /* 0x0000000410087825 */ /* 0x000fe200078e0216 */
[----:B------:R-:W2:Y:S04]  /*05b0*/  LDG.E.CONSTANT R12, desc[UR6][R10.64] ;  /* 0x000000060a0c7981 */ /* 0x000ea8000c1e9900 */
[----:B------:R-:W3:Y:S01]  /*05c0*/  LDG.E.CONSTANT R13, desc[UR6][R8.64] ;  /* 0x00000006080d7981 */ /* 0x000ee2000c1e9900 */
[----:B------:R-:W-:Y:S01]  /*05d0*/  ISETP.GE.AND P2, PT, R18, R21, PT ;  /* 0x000000151200720c */ /* 0x000fe20003f46270 */
[C---:B--2---:R-:W-:Y:S01]  /*05e0*/  FADD R14, -R12.reuse, 1 ;  /* 0x3f8000000c0e7421 */ /* 0x044fe20000000100 */
[----:B---3--:R-:W-:-:S04]  /*05f0*/  FADD R13, R12, -R13 ;  /* 0x8000000d0c0d7221 */ /* 0x008fc80000000000 */
[----:B------:R-:W-:-:S04]  /*0600*/  FMUL R13, R12, R13 ;  /* 0x0000000d0c0d7220 */ /* 0x000fc80000400000 */
[----:B------:R-:W-:-:S03]  /*0610*/  FMUL R27, R13, R14 ;  /* 0x0000000e0d1b7220 */ /* 0x000fc60000400000 */
[----:B------:R-:W-:Y:S05]  /*0620*/  @P2 BRA `(.L_x_6) ;  /* 0x00000000008c2947 */ /* 0x000fea0003800000 */
[----:B------:R-:W2:Y:S04]  /*0630*/  LDG.E.CONSTANT R12, desc[UR6][R10.64+0x4] ;  /* 0x000004060a0c7981 */ /* 0x000ea8000c1e9900 */
[----:B------:R-:W2:Y:S01]  /*0640*/  LDG.E.CONSTANT R13, desc[UR6][R8.64+0x4] ;  /* 0x00000406080d7981 */ /* 0x000ea2000c1e9900 */
[----:B------:R-:W-:Y:S01]  /*0650*/  ISETP.GE.AND P2, PT, R17, R21, PT ;  /* 0x000000151100720c */ /* 0x000fe20003f46270 */
[----:B--2---:R-:W-:-:S04]  /*0660*/  FADD R13, R12, -R13 ;  /* 0x8000000d0c0d7221 */ /* 0x004fc80000000000 */
[C---:B------:R-:W-:Y:S01]  /*0670*/  FMUL R14, R12.reuse, R13 ;  /* 0x0000000d0c0e7220 */ /* 0x040fe20000400000 */
[----:B------:R-:W-:-:S04]  /*0680*/  FADD R12, -R12, 1 ;  /* 0x3f8000000c0c7421 */ /* 0x000fc80000000100 */
[----:B------:R-:W-:-:S03]  /*0690*/  FFMA R5, R14, R12, R5 ;  /* 0x0000000c0e057223 */ /* 0x000fc60000000005 */
[----:B------:R-:W-:Y:S05]  /*06a0*/  @P2 BRA `(.L_x_6) ;  /* 0x00000000006c2947 */ /* 0x000fea0003800000 */
[----:B------:R-:W2:Y:S04]  /*06b0*/  LDG.E.CONSTANT R10, desc[UR6][R10.64+0x8] ;  /* 0x000008060a0a7981 */ /* 0x000ea8000c1e9900 */
[----:B------:R-:W3:Y:S01]  /*06c0*/  LDG.E.CONSTANT R9, desc[UR6][R8.64+0x8] ;  /* 0x0000080608097981 */ /* 0x000ee2000c1e9900 */
[C---:B--2---:R-:W-:Y:S01]  /*06d0*/  FADD R12, -R10.reuse, 1 ;  /* 0x3f8000000a0c7421 */ /* 0x044fe20000000100 */
[----:B---3--:R-:W-:-:S04]  /*06e0*/  FADD R13, R10, -R9 ;  /* 0x800000090a0d7221 */ /* 0x008fc80000000000 */
[----:B------:R-:W-:-:S04]  /*06f0*/  FMUL R13, R10, R13 ;  /* 0x0000000d0a0d7220 */ /* 0x000fc80000400000 */
[----:B------:R-:W-:Y:S01]  /*0700*/  FFMA R6, R13, R12, R6 ;  /* 0x0000000c0d067223 */ /* 0x000fe20000000006 */
[----:B------:R-:W-:Y:S06]  /*0710*/  BRA `(.L_x_6) ;  /* 0x0000000000507947 */ /* 0x000fec0003800000 */
.L_x_5:
        /* <DEDUP_REMOVED lines=8> */
[----:B------:R-:W-:Y:S01]  /*07a0*/  FADD R14, -R9, 1 ;  /* 0x3f800000090e7421 */ /* 0x000fe20000000100 */
[----:B------:R-:W-:Y:S01]  /*07b0*/  FMUL R27, R8, R27 ;  /* 0x0000001b081b7220 */ /* 0x000fe20000400000 */
[C---:B------:R-:W-:Y:S01]  /*07c0*/  FMUL R29, R10.reuse, R29 ;  /* 0x0000001d0a1d7220 */ /* 0x040fe20000400000 */
[----:B------:R-:W-:Y:S01]  /*07d0*/  FMUL R28, R11, R28 ;  /* 0x0000001c0b1c7220 */ /* 0x000fe20000400000 */
[----:B------:R-:W-:Y:S01]  /*07e0*/  FADD R10, -R10, 1 ;  /* 0x3f8000000a0a7421 */ /* 0x000fe20000000100 */
[----:B------:R-:W-:Y:S01]  /*07f0*/  FMUL R27, R27, R26 ;  /* 0x0000001a1b1b7220 */ /* 0x000fe20000400000 */
[----:B------:R-:W-:Y:S01]  /*0800*/  FADD R26, R9, -R13 ;  /* 0x8000000d091a7221 */ /* 0x000fe20000000000 */
[----:B------:R-:W-:Y:S01]  /*0810*/  FADD R11, -R11, 1 ;  /* 0x3f8000000b0b7421 */ /* 0x000fe20000000100 */
[----:B------:R-:W-:-:S02]  /*0820*/  FFMA R6, R29, R10, R6 ;  /* 0x0000000a1d067223 */ /* 0x000fc40000000006 */
[----:B------:R-:W-:Y:S01]  /*0830*/  FMUL R26, R9, R26 ;  /* 0x0000001a091a7220 */ /* 0x000fe20000400000 */
[----:B------:R-:W-:-:S03]  /*0840*/  FFMA R7, R28, R11, R7 ;  /* 0x0000000b1c077223 */ /* 0x000fc60000000007 */
[----:B------:R-:W-:-:S07]  /*0850*/  FFMA R5, R26, R14, R5 ;  /* 0x0000000e1a057223 */ /* 0x000fce0000000005 */
.L_x_6:
[----:B------:R-:W-:Y:S05]  /*0860*/  BSYNC.RECONVERGENT B0 ;  /* 0x0000000000007941 */ /* 0x000fea0003800200 */
.L_x_4:
[----:B------:R-:W-:Y:S01]  /*0870*/  BSSY.RECONVERGENT B0, `(.L_x_7) ;  /* 0x0000030000007945 */ /* 0x000fe20003800200 */
[----:B------:R-:W-:-:S03]  /*0880*/  FADD R4, R4, R27 ;  /* 0x0000001b04047221 */ /* 0x000fc60000000000 */
        /* <DEDUP_REMOVED lines=26> */
.L_x_8:
        /* <DEDUP_REMOVED lines=20> */
.L_x_9:
[----:B------:R-:W-:Y:S05]  /*0b70*/  BSYNC.RECONVERGENT B0 ;  /* 0x0000000000007941 */ /* 0x000fea0003800200 */
.L_x_7:
        /* <DEDUP_REMOVED lines=14> */
[----:B------:R-:W3:Y:S01]  /*0c60*/  LDG.E.CONSTANT R11, desc[UR6][R22.64+0x4] ;  /* 0x00000406160b7981 */ /* 0x000ee2000c1e9900 */
[----:B------:R-:W-:Y:S01]  /*0c70*/  ISETP.GE.AND P1, PT, R17, R21, PT ;  /* 0x000000151100720c */ /* 0x000fe20003f26270 */
[C---:B--2---:R-:W-:Y:S01]  /*0c80*/  FADD R10, -R8.reuse, 1 ;  /* 0x3f800000080a7421 */ /* 0x044fe20000000100 */
[----:B---3--:R-:W-:-:S04]  /*0c90*/  FADD R11, R8, -R11 ;  /* 0x8000000b080b7221 */ /* 0x008fc80000000000 */
[----:B------:R-:W-:-:S04]  /*0ca0*/  FMUL R8, R8, R11 ;  /* 0x0000000b08087220 */ /* 0x000fc80000400000 */
        /* <DEDUP_REMOVED lines=9> */
.L_x_11:
[----:B------:R-:W-:-:S04]  /*0d40*/  IMAD.WIDE R8, R2, 0x4, R24 ;  /* 0x0000000402087825 */ /* 0x000fc800078e0218 */
[----:B------:R-:W-:Y:S02]  /*0d50*/  IMAD.WIDE R12, R2, 0x4, R22 ;  /* 0x00000004020c7825 */ /* 0x000fe400078e0216 */
[----:B------:R-:W2:Y:S04]  /*0d60*/  LDG.E.128.CONSTANT R8, desc[UR6][R8.64] ;  /* 0x0000000608087981 */ /* 0x000ea8000c1e9d00 */
[----:B------:R-:W2:Y:S02]  /*0d70*/  LDG.E.128.CONSTANT R12, desc[UR6][R12.64] ;  /* 0x000000060c0c7981 */ /* 0x000ea4000c1e9d00 */
[----:B--2---:R-:W-:Y:S01]  /*0d80*/  FADD R25, R10, -R14 ;  /* 0x8000000e0a197221 */ /* 0x004fe20000000000 */
[----:B------:R-:W-:Y:S01]  /*0d90*/  FADD R24, R11, -R15 ;  /* 0x8000000f0b187221 */ /* 0x000fe20000000000 */
[----:B------:R-:W-:Y:S01]  /*0da0*/  FADD R23, R8, -R12 ;  /* 0x8000000c08177221 */ /* 0x000fe20000000000 */
[----:B------:R-:W-:Y:S01]  /*0db0*/  FADD R22, R9, -R13 ;  /* 0x8000000d09167221 */ /* 0x000fe20000000000 */
[----:B------:R-:W-:Y:S01]  /*0dc0*/  FMUL R25, R10, R25 ;  /* 0x000000190a197220 */ /* 0x000fe20000400000 */
[----:B------:R-:W-:Y:S01]  /*0dd0*/  FMUL R24, R11, R24 ;  /* 0x000000180b187220 */ /* 0x000fe20000400000 */
[C---:B------:R-:W-:Y:S01]  /*0de0*/  FMUL R23, R8.reuse, R23 ;  /* 0x0000001708177220 */ /* 0x040fe20000400000 */
[----:B------:R-:W-:Y:S01]  /*0df0*/  FADD R14, -R8, 1 ;  /* 0x3f800000080e7421 */ /* 0x000fe20000000100 */
[C---:B------:R-:W-:Y:S01]  /*0e00*/  FMUL R22, R9.reuse, R22 ;  /* 0x0000001609167220 */ /* 0x040fe20000400000 */
[----:B------:R-:W-:Y:S01]  /*0e10*/  FADD R15, -R9, 1 ;  /* 0x3f800000090f7421 */ /* 0x000fe20000000100 */
[----:B------:R-:W-:Y:S01]  /*0e20*/  FADD R10, -R10, 1 ;  /* 0x3f8000000a0a7421 */ /* 0x000fe20000000100 */
[----:B------:R-:W-:Y:S01]  /*0e30*/  FADD R11, -R11, 1 ;  /* 0x3f8000000b0b7421 */ /* 0x000fe20000000100 */
[----:B------:R-:W-:Y:S01]  /*0e40*/  FMUL R9, R23, R14 ;  /* 0x0000000e17097220 */ /* 0x000fe20000400000 */
[----:B------:R-:W-:Y:S01]  /*0e50*/  FFMA R5, R22, R15, R5 ;  /* 0x0000000f16057223 */ /* 0x000fe20000000005 */
[----:B------:R-:W-:Y:S01]  /*0e60*/  FFMA R6, R25, R10, R6 ;  /* 0x0000000a19067223 */ /* 0x000fe20000000006 */
[----:B------:R-:W-:-:S07]  /*0e70*/  FFMA R7, R24, R11, R7 ;  /* 0x0000000b18077223 */ /* 0x000fce0000000007 */
.L_x_12:
[----:B------:R-:W-:Y:S05]  /*0e80*/  BSYNC.RECONVERGENT B0 ;  /* 0x0000000000007941 */ /* 0x000fea0003800200 */
.L_x_10:
[----:B------:R-:W-:Y:S01]  /*0e90*/  UIADD3 UR5, UPT, UPT, UR4, 0x7, URZ ;  /* 0x0000000704057890 */ /* 0x000fe2000fffe0ff */
[----:B------:R-:W-:Y:S01]  /*0ea0*/  FADD R4, R4, R9 ;  /* 0x0000000904047221 */ /* 0x000fe20000000000 */
[C---:B------:R-:W-:Y:S01]  /*0eb0*/  LEA R16, R21.reuse, R16, 0x2 ;  /* 0x0000001015107211 */ /* 0x040fe200078e10ff */
[----:B------:R-:W-:Y:S01]  /*0ec0*/  UIADD3 UR4, UPT, UPT, UR4, 0x4, URZ ;  /* 0x0000000404047890 */ /* 0x000fe2000fffe0ff */
[C---:B------:R-:W-:Y:S01]  /*0ed0*/  LEA R0, R21.reuse, R0, 0x2 ;  /* 0x0000000015007211 */ /* 0x040fe200078e10ff */
[----:B------:R-:W-:Y:S01]  /*0ee0*/  UISETP.GE.AND UP0, UPT, UR5, UR8, UPT ;  /* 0x000000080500728c */ /* 0x000fe2000bf06270 */
[C---:B------:R-:W-:Y:S02]  /*0ef0*/  LEA R2, R21.reuse, R2, 0x2 ;  /* 0x0000000215027211 */ /* 0x040fe400078e10ff */
[----:B------:R-:W-:-:S06]  /*0f00*/  LEA R3, R21, R3, 0x2 ;  /* 0x0000000315037211 */ /* 0x000fcc00078e10ff */
[----:B------:R-:W-:Y:S05]  /*0f10*/  BRA.U !UP0, `(.L_x_13) ;  /* 0xfffffff108a87547 */ /* 0x000fea000b83ffff */
.L_x_0:
[----:B------:R-:W-:-:S04]  /*0f20*/  IADD3 R0, PT, PT, R20, 0x3, RZ ;  /* 0x0000000314007810 */ /* 0x000fc80007ffe0ff */
[----:B------:R-:W-:-:S13]  /*0f30*/  ISETP.GE.AND P0, PT, R0, R21, PT ;  /* 0x000000150000720c */ /* 0x000fda0003f06270 */
[----:B------:R-:W0:Y:S02]  /*0f40*/  @!P0 LDC.64 R2, c[0x0][0x390] ;  /* 0x0000e400ff028b82 */ /* 0x000e240000000a00 */
[----:B0-----:R-:W-:-:S05]  /*0f50*/  @!P0 IMAD.WIDE R2, R20, 0x4, R2 ;  /* 0x0000000414028825 */ /* 0x001fca00078e0202 */
[----:B------:R0:W-:Y:S01]  /*0f60*/  @!P0 STG.E.128 desc[UR6][R2.64], R4 ;  /* 0x0000000402008986 */ /* 0x0001e2000c101d06 */
[----:B------:R-:W-:Y:S05]  /*0f70*/  @!P0 EXIT ;  /* 0x000000000000894d */ /* 0x000fea0003800000 */
[----:B0-----:R-:W0:Y:S01]  /*0f80*/  LDC.64 R2, c[0x0][0x390] ;  /* 0x0000e400ff027b82 */ /* 0x001e220000000a00 */
[----:B------:R-:W-:-:S04]  /*0f90*/  IADD3 R0, PT, PT, R20, 0x1, RZ ;  /* 0x0000000114007810 */ /* 0x000fc80007ffe0ff */
[----:B------:R-:W-:Y:S01]  /*0fa0*/  ISETP.GE.AND P0, PT, R0, R21, PT ;  /* 0x000000150000720c */ /* 0x000fe20003f06270 */
[----:B0-----:R-:W-:-:S05]  /*0fb0*/  IMAD.WIDE R2, R20, 0x4, R2 ;  /* 0x0000000414027825 */ /* 0x001fca00078e0202 */
[----:B------:R0:W-:Y:S07]  /*0fc0*/  STG.E desc[UR6][R2.64], R4 ;  /* 0x0000000402007986 */ /* 0x0001ee000c101906 */
[----:B------:R-:W-:Y:S05]  /*0fd0*/  @P0 EXIT ;  /* 0x000000000000094d */ /* 0x000fea0003800000 */
[----:B------:R-:W-:Y:S01]  /*0fe0*/  IADD3 R20, PT, PT, R20, 0x2, RZ ;  /* 0x0000000214147810 */ /* 0x000fe20007ffe0ff */
[----:B------:R1:W-:Y:S03]  /*0ff0*/  STG.E desc[UR6][R2.64+0x4], R5 ;  /* 0x0000040502007986 */ /* 0x0003e6000c101906 */
[----:B------:R-:W-:-:S13]  /*1000*/  ISETP.GE.AND P0, PT, R20, R21, PT ;  /* 0x000000151400720c */ /* 0x000fda0003f06270 */
[----:B-1----:R-:W-:Y:S05]  /*1010*/  @P0 EXIT ;  /* 0x000000000000094d */ /* 0x002fea0003800000 */
[----:B------:R-:W-:Y:S01]  /*1020*/  STG.E desc[UR6][R2.64+0x8], R6 ;  /* 0x0000080602007986 */ /* 0x000fe2000c101906 */
[----:B------:R-:W-:Y:S05]  /*1030*/  EXIT ;  /* 0x000000000000794d */ /* 0x000fea0003800000 */
.L_x_14:
[----:B------:R-:W-:-:S00]  /*1040*/  BRA `(.L_x_14) ;  /* 0xfffffffc00fc7947 */ /* 0x000fc0000383ffff */
[----:B------:R-:W-:-:S00]  /*1050*/  NOP ;  /* 0x0000000000007918 */ /* 0x000fc00000000000 */
        /* <DEDUP_REMOVED lines=10> */
.L_x_121:


//--------------------- .text._Z18backward_optimizedPKfS0_S0_Pfiii --------------------------
	.section	.text._Z18backward_optimizedPKfS0_S0_Pfiii,"ax",@progbits
	.align	128
        .global         _Z18backward_optimizedPKfS0_S0_Pfiii
        .type           _Z18backward_optimizedPKfS0_S0_Pfiii,@function
        .size           _Z18backward_optimizedPKfS0_S0_Pfiii,(.L_x_122 - _Z18backward_optimizedPKfS0_S0_Pfiii)
        .other          _Z18backward_optimizedPKfS0_S0_Pfiii,@"STO_CUDA_ENTRY STV_DEFAULT"
_Z18backward_optimizedPKfS0_S0_Pfiii:
.text._Z18backward_optimizedPKfS0_S0_Pfiii:
[----:B------:R-:W-:Y:S01]  /*0000*/  LDC R1, c[0x0][0x37c] ;  /* 0x0000df00ff017b82 */ /* 0x000fe20000000800 */
[----:B------:R-:W0:Y:S01]  /*0010*/  S2R R48, SR_TID.Y ;  /* 0x0000000000307919 */ /* 0x000e220000002200 */
[----:B------:R-:W1:Y:S01]  /*0020*/  LDCU UR4, c[0x0][0x3a0] ;  /* 0x00007400ff0477ac */ /* 0x000e620008000800 */
[----:B------:R-:W-:Y:S01]  /*0030*/  HFMA2 R51, -RZ, RZ, 0, 0 ;  /* 0x00000000ff337431 */ /* 0x000fe200000001ff */
[----:B------:R-:W-:Y:S01]  /*0040*/  CS2R R36, SRZ ;  /* 0x0000000000247805 */ /* 0x000fe2000001ff00 */
[----:B------:R-:W2:Y:S01]  /*0050*/  S2R R0, SR_TID.X ;  /* 0x0000000000007919 */ /* 0x000ea20000002100 */
[----:B------:R-:W-:Y:S02]  /*0060*/  CS2R R18, SRZ ;  /* 0x0000000000127805 */ /* 0x000fe4000001ff00 */
[----:B------:R-:W-:Y:S02]  /*0070*/  CS2R R16, SRZ ;  /* 0x0000000000107805 */ /* 0x000fe4000001ff00 */
[----:B------:R-:W-:Y:S01]  /*0080*/  MOV R52, RZ ;  /* 0x000000ff00347202 */ /* 0x000fe20000000f00 */
[----:B------:R-:W3:Y:S01]  /*0090*/  S2R R2, SR_CTAID.Y ;  /* 0x0000000000027919 */ /* 0x000ee20000002600 */
[----:B------:R-:W4:Y:S01]  /*00a0*/  LDCU.64 UR8, c[0x0][0x358] ;  /* 0x00006b00ff0877ac */ /* 0x000f220008000a00 */
[----:B------:R-:W5:Y:S01]  /*00b0*/  S2R R4, SR_CTAID.X ;  /* 0x0000000000047919 */ /* 0x000f620000002500 */
[----:B-1----:R-:W-:Y:S01]  /*00c0*/  UISETP.GE.AND UP0, UPT, UR4, 0x1, UPT ;  /* 0x000000010400788c */ /* 0x002fe2000bf06270 */
[----:B0-----:R-:W-:-:S02]  /*00d0*/  SHF.L.U32 R46, R48, 0x2, RZ ;  /* 0x00000002302e7819 */ /* 0x001fc400000006ff */
[----:B--2---:R-:W-:Y:S02]  /*00e0*/  SHF.L.U32 R32, R0, 0x1, RZ ;  /* 0x0000000100207819 */ /* 0x004fe400000006ff */
[----:B---3--:R-:W-:Y:S02]  /*00f0*/  LEA R50, R2, R46, 0x4 ;  /* 0x0000002e02327211 */ /* 0x008fe400078e20ff */
[----:B-----5:R-:W-:Y:S02]  /*0100*/  LEA R49, R4, R32, 0x4 ;  /* 0x0000002004317211 */ /* 0x020fe400078e20ff */
[----:B----4-:R-:W-:Y:S05]  /*0110*/  BRA.U !UP0, `(.L_x_15) ;  /* 0x0000001908807547 */ /* 0x010fea000b800000 */
[----:B------:R-:W0:Y:S01]  /*0120*/  LDC R45, c[0x0][0x3a8] ;  /* 0x0000ea00ff2d7b82 */ /* 0x000e220000000800 */
[C---:B------:R-:W-:Y:S01]  /*0130*/  IADD3 R43, PT, PT, R46.reuse, 0x2, RZ ;  /* 0x000000022e2b7810 */ /* 0x040fe20007ffe0ff */
[----:B------:R-:W-:Y:S01]  /*0140*/  UMOV UR5, 0x400 ;  /* 0x0000040000057882 */ /* 0x000fe20000000000 */
[----:B------:R-:W-:Y:S01]  /*0150*/  IADD3 R41, PT, PT, R46, 0x3, RZ ;  /* 0x000000032e297810 */ /* 0x000fe20007ffe0ff */
[----:B------:R-:W-:Y:S01]  /*0160*/  UIADD3 UR6, UPT, UPT, UR5, 0x1000, URZ ;  /* 0x0000100005067890 */ /* 0x000fe2000fffe0ff */
[----:B------:R-:W-:Y:S01]  /*0170*/  MOV R51, RZ ;  /* 0x000000ff00337202 */ /* 0x000fe20000000f00 */
[----:B------:R-:W-:Y:S02]  /*0180*/  UIADD3 UR4, UPT, UPT, UR4, 0xf, URZ ;  /* 0x0000000f04047890 */ /* 0x000fe4000fffe0ff */
[----:B------:R-:W1:Y:S01]  /*0190*/  LDC R3, c[0x0][0x3a4] ;  /* 0x0000e900ff037b82 */ /* 0x000e620000000800 */
[----:B------:R-:W2:Y:S01]  /*01a0*/  LDCU.64 UR10, c[0x0][0x380] ;  /* 0x00007000ff0a77ac */ /* 0x000ea20008000a00 */
[----:B------:R-:W-:-:S06]  /*01b0*/  USHF.R.U32.HI UR4, URZ, 0x4, UR4 ;  /* 0x00000004ff047899 */ /* 0x000fcc0008011604 */
[----:B------:R-:W3:Y:S01]  /*01c0*/  S2UR UR7, SR_CgaCtaId ;  /* 0x00000000000779c3 */ /* 0x000ee20000008800 */
[----:B------:R-:W-:Y:S01]  /*01d0*/  UIADD3 UR4, UPT, UPT, -UR4, URZ, URZ ;  /* 0x000000ff04047290 */ /* 0x000fe2000fffe1ff */
[-C--:B0-----:R-:W-:Y:S02]  /*01e0*/  IMAD R43, R43, R45.reuse, RZ ;  /* 0x0000002d2b2b7224 */ /* 0x081fe400078e02ff */
[-C--:B------:R-:W-:Y:S02]  /*01f0*/  IMAD R41, R41, R45.reuse, RZ ;  /* 0x0000002d29297224 */ /* 0x080fe400078e02ff */
[----:B------:R-:W-:Y:S01]  /*0200*/  IMAD R35, R48, R45, RZ ;  /* 0x0000002d30237224 */ /* 0x000fe200078e02ff */
[----:B------:R-:W-:Y:S01]  /*0210*/  LEA R7, R4, R43, 0x4 ;  /* 0x0000002b04077211 */ /* 0x000fe200078e20ff */
[----:B------:R-:W-:Y:S01]  /*0220*/  IMAD R45, R46, R45, R45 ;  /* 0x0000002d2e2d7224 */ /* 0x000fe200078e022d */
[----:B------:R-:W-:Y:S01]  /*0230*/  LEA R9, R4, R41, 0x4 ;  /* 0x0000002904097211 */ /* 0x000fe200078e20ff */
[-C--:B-1----:R-:W-:Y:S01]  /*0240*/  IMAD R33, R0, R3.reuse, RZ ;  /* 0x0000000300217224 */ /* 0x082fe200078e02ff */
[----:B------:R-:W-:Y:S01]  /*0250*/  SHF.L.U32 R35, R35, 0x2, RZ ;  /* 0x0000000223237819 */ /* 0x000fe200000006ff */
[----:B------:R-:W-:Y:S01]  /*0260*/  IMAD R3, R32, R3, R3 ;  /* 0x0000000320037224 */ /* 0x000fe200078e0203 */
[----:B------:R-:W-:-:S02]  /*0270*/  LEA R5, R4, R45, 0x4 ;  /* 0x0000002d04057211 */ /* 0x000fc400078e20ff */
[----:B------:R-:W-:Y:S02]  /*0280*/  SHF.L.U32 R33, R33, 0x1, RZ ;  /* 0x0000000121217819 */ /* 0x000fe400000006ff */
[C---:B------:R-:W-:Y:S01]  /*0290*/  IADD3 R44, PT, PT, R32.reuse, R5, RZ ;  /* 0x00000005202c7210 */ /* 0x040fe20007ffe0ff */
[----:B---3--:R-:W-:Y:S01]  /*02a0*/  ULEA UR6, UR7, UR6, 0x18 ;  /* 0x0000000607067291 */ /* 0x008fe2000f8ec0ff */
[----:B------:R-:W-:Y:S01]  /*02b0*/  IADD3 R42, PT, PT, R32, R7, RZ ;  /* 0x00000007202a7210 */ /* 0x000fe20007ffe0ff */
[----:B------:R-:W-:Y:S01]  /*02c0*/  ULEA UR5, UR7, UR5, 0x18 ;  /* 0x0000000507057291 */ /* 0x000fe2000f8ec0ff */
[----:B------:R-:W-:Y:S02]  /*02d0*/  LEA R11, R4, R35, 0x4 ;  /* 0x00000023040b7211 */ /* 0x000fe400078e20ff */
[C---:B------:R-:W-:Y:S02]  /*02e0*/  LEA R7, R2.reuse, R3, 0x4 ;  /* 0x0000000302077211 */ /* 0x040fe400078e20ff */
[----:B------:R-:W-:-:S02]  /*02f0*/  LEA R5, R2, R33, 0x4 ;  /* 0x0000002102057211 */ /* 0x000fc400078e20ff */
[----:B------:R-:W-:Y:S02]  /*0300*/  LEA R47, R48, UR6, 0x8 ;  /* 0x00000006302f7c11 */ /* 0x000fe4000f8e40ff */
[C---:B------:R-:W-:Y:S02]  /*0310*/  IADD3 R40, PT, PT, R32.reuse, R9, RZ ;  /* 0x0000000920287210 */ /* 0x040fe40007ffe0ff */
[----:B------:R-:W-:Y:S02]  /*0320*/  IADD3 R34, PT, PT, R32, R11, RZ ;  /* 0x0000000b20227210 */ /* 0x000fe40007ffe0ff */
[C---:B------:R-:W-:Y:S02]  /*0330*/  IADD3 R4, PT, PT, R46.reuse, R7, RZ ;  /* 0x000000072e047210 */ /* 0x040fe40007ffe0ff */
[----:B------:R-:W-:Y:S02]  /*0340*/  IADD3 R2, PT, PT, R46, R5, RZ ;  /* 0x000000052e027210 */ /* 0x000fe40007ffe0ff */
[----:B------:R-:W-:-:S02]  /*0350*/  IADD3 R32, PT, PT, R32, 0x1, RZ ;  /* 0x0000000120207810 */ /* 0x000fc40007ffe0ff */
[----:B------:R-:W-:Y:S02]  /*0360*/  IADD3 R46, PT, PT, R46, 0x1, RZ ;  /* 0x000000012e2e7810 */ /* 0x000fe40007ffe0ff */
[----:B------:R-:W-:Y:S02]  /*0370*/  LEA R48, R48, UR5, 0x8 ;  /* 0x0000000530307c11 */ /* 0x000fe4000f8e40ff */
[C---:B------:R-:W-:Y:S02]  /*0380*/  LEA R47, R0.reuse, R47, 0x3 ;  /* 0x0000002f002f7211 */ /* 0x040fe400078e18ff */
[----:B--2---:R-:W-:-:S07]  /*0390*/  LEA R5, R0, UR6, 0x3 ;  /* 0x0000000600057c11 */ /* 0x004fce000f8e18ff */
.L_x_16:
[----:B------:R-:W0:Y:S01]  /*03a0*/  LDC.64 R6, c[0x0][0x3a0] ;  /* 0x0000e800ff067b82 */ /* 0x000e220000000a00 */
[----:B------:R-:W-:Y:S02]  /*03b0*/  IADD3 R11, PT, PT, R32, -0x1, RZ ;  /* 0xffffffff200b7810 */ /* 0x000fe40007ffe0ff */
[C---:B------:R-:W-:Y:S02]  /*03c0*/  IADD3 R28, PT, PT, R50.reuse, 0x1, RZ ;  /* 0x00000001321c7810 */ /* 0x040fe40007ffe0ff */
[----:B------:R-:W-:-:S04]  /*03d0*/  IADD3 R0, P0, PT, R50, R33, RZ ;  /* 0x0000002132007210 */ /* 0x000fc80007f1e0ff */
[----:B------:R-:W-:Y:S02]  /*03e0*/  LEA.HI.X.SX32 R9, R33, RZ, 0x1, P0 ;  /* 0x000000ff21097211 */ /* 0x000fe400000f0eff */
[----:B------:R-:W-:-:S04]  /*03f0*/  LEA R12, P0, R0, UR10, 0x2 ;  /* 0x0000000a000c7c11 */ /* 0x000fc8000f8010ff */
[----:B------:R-:W-:Y:S02]  /*0400*/  LEA.HI.X R13, R0, UR11, R9, 0x2, P0 ;  /* 0x0000000b000d7c11 */ /* 0x000fe400080f1409 */
[----:B------:R-:W1:Y:S01]  /*0410*/  LDC R0, c[0x0][0x3a8] ;  /* 0x0000ea00ff007b82 */ /* 0x000e620000000800 */
[----:B0-----:R-:W-:-:S04]  /*0420*/  ISETP.GE.AND P1, PT, R11, R6, PT ;  /* 0x000000060b00720c */ /* 0x001fc80003f26270 */
[----:B------:R-:W-:-:S13]  /*0430*/  ISETP.LT.AND P5, PT, R28, R7, !P1 ;  /* 0x000000071c00720c */ /* 0x000fda0004fa1270 */
[----:B------:R-:W2:Y:S01]  /*0440*/  @P5 LDG.E R39, desc[UR8][R12.64+0x4] ;  /* 0x000004080c275981 */ /* 0x000ea2000c1e1900 */
[-C--:B------:R-:W-:Y:S01]  /*0450*/  ISETP.GE.AND P6, PT, R11, R6.reuse, PT ;  /* 0x000000060b00720c */ /* 0x080fe20003fc6270 */
[----:B------:R-:W-:Y:S01]  /*0460*/  HFMA2 R25, -RZ, RZ, 0, 0 ;  /* 0x00000000ff197431 */ /* 0x000fe200000001ff */
[----:B------:R-:W-:Y:S01]  /*0470*/  ISETP.GE.AND P2, PT, R32, R6, PT ;  /* 0x000000062000720c */ /* 0x000fe20003f46270 */
[----:B------:R-:W0:Y:S01]  /*0480*/  S2R R24, SR_TID.X ;  /* 0x0000000000187919 */ /* 0x000e220000002100 */
[CC--:B------:R-:W-:Y:S02]  /*0490*/  ISETP.GE.OR P6, PT, R50.reuse, R7.reuse, P6 ;  /* 0x000000073200720c */ /* 0x0c0fe400037c6670 */
[----:B------:R-:W-:Y:S02]  /*04a0*/  ISETP.LT.AND P4, PT, R50, R7, !P2 ;  /* 0x000000073200720c */ /* 0x000fe40005781270 */
[----:B------:R-:W-:Y:S02]  /*04b0*/  IADD3 R23, PT, PT, R46, -0x1, RZ ;  /* 0xffffffff2e177810 */ /* 0x000fe40007ffe0ff */
[----:B-1----:R-:W-:-:S02]  /*04c0*/  ISETP.GE.AND P0, PT, R49, R0, PT ;  /* 0x000000003100720c */ /* 0x002fc40003f06270 */
[C---:B------:R-:W-:Y:S02]  /*04d0*/  IADD3 R22, PT, PT, R50.reuse, 0x2, RZ ;  /* 0x0000000232167810 */ /* 0x040fe40007ffe0ff */
[----:B------:R-:W-:Y:S02]  /*04e0*/  ISETP.GE.OR P0, PT, R23, R6, P0 ;  /* 0x000000061700720c */ /* 0x000fe40000706670 */
[----:B------:R-:W-:Y:S01]  /*04f0*/  IADD3 R26, PT, PT, R50, 0x3, RZ ;  /* 0x00000003321a7810 */ /* 0x000fe20007ffe0ff */
[----:B------:R-:W1:Y:S01]  /*0500*/  @!P6 LDC.64 R10, c[0x0][0x380] ;  /* 0x0000e000ff0aeb82 */ /* 0x000e620000000a00 */
[-C--:B------:R-:W-:Y:S02]  /*0510*/  ISETP.LT.AND P3, PT, R22, R7.reuse, !P1 ;  /* 0x000000071600720c */ /* 0x080fe40004f61270 */
[----:B------:R-:W-:Y:S02]  /*0520*/  IADD3 R15, PT, PT, R48, 0x3c, RZ ;  /* 0x0000003c300f7810 */ /* 0x000fe40007ffe0ff */
[----:B------:R-:W-:-:S03]  /*0530*/  ISETP.LT.AND P1, PT, R26, R7, !P1 ;  /* 0x000000071a00720c */ /* 0x000fc60004f21270 */
[----:B------:R-:W3:Y:S06]  /*0540*/  @P4 LDC.64 R8, c[0x0][0x380] ;  /* 0x0000e000ff084b82 */ /* 0x000eec0000000a00 */
[----:B------:R-:W4:Y:S02]  /*0550*/  @P3 LDG.E R27, desc[UR8][R12.64+0x8] ;  /* 0x000008080c1b3981 */ /* 0x000f24000c1e1900 */
[----:B------:R-:W5:Y:S01]  /*0560*/  @!P0 LDC.64 R20, c[0x0][0x388] ;  /* 0x0000e200ff148b82 */ /* 0x000f620000000a00 */
[----:B0-----:R-:W-:Y:S01]  /*0570*/  LEA R24, R24, R15, 0x3 ;  /* 0x0000000f18187211 */ /* 0x001fe200078e18ff */
[----:B------:R-:W4:Y:S01]  /*0580*/  @P1 LDG.E R29, desc[UR8][R12.64+0xc] ;  /* 0x00000c080c1d1981 */ /* 0x000f22000c1e1900 */
[----:B-1----:R-:W-:-:S05]  /*0590*/  @!P6 IMAD.WIDE R10, R2, 0x4, R10 ;  /* 0x00000004020ae825 */ /* 0x002fca00078e020a */
[----:B------:R-:W0:Y:S01]  /*05a0*/  @!P0 LDC.64 R14, c[0x0][0x390] ;  /* 0x0000e400ff0e8b82 */ /* 0x000e220000000a00 */
[----:B------:R1:W4:Y:S01]  /*05b0*/  @!P6 LDG.E R25, desc[UR8][R10.64] ;  /* 0x000000080a19e981 */ /* 0x000322000c1e1900 */
[----:B------:R-:W-:Y:S01]  /*05c0*/  IADD3 R30, P6, PT, R50, R3, RZ ;  /* 0x00000003321e7210 */ /* 0x000fe20007fde0ff */
[----:B---3--:R-:W-:Y:S02]  /*05d0*/  @P4 IMAD.WIDE R8, R4, 0x4, R8 ;  /* 0x0000000404084825 */ /* 0x008fe400078e0208 */
[----:B------:R-:W-:Y:S01]  /*05e0*/  @!P5 STS [R24+0x4], RZ ;  /* 0x000004ff1800d388 */ /* 0x000fe20000000800 */
[----:B------:R-:W-:Y:S02]  /*05f0*/  LEA.HI.X.SX32 R31, R3, RZ, 0x1, P6 ;  /* 0x000000ff031f7211 */ /* 0x000fe400030f0eff */
[----:B-1----:R-:W-:-:S04]  /*0600*/  LEA R10, P6, R30, UR10, 0x2 ;  /* 0x0000000a1e0a7c11 */ /* 0x002fc8000f8c10ff */
[----:B------:R-:W-:Y:S02]  /*0610*/  LEA.HI.X R11, R30, UR11, R31, 0x2, P6 ;  /* 0x0000000b1e0b7c11 */ /* 0x000fe4000b0f141f */
[----:B------:R-:W3:Y:S01]  /*0620*/  @P4 LDG.E R31, desc[UR8][R8.64] ;  /* 0x00000008081f4981 */ /* 0x000ee2000c1e1900 */
[----:B-----5:R-:W-:Y:S01]  /*0630*/  @!P0 IMAD.WIDE R20, R34, 0x4, R20 ;  /* 0x0000000422148825 */ /* 0x020fe200078e0214 */
[----:B------:R-:W-:-:S03]  /*0640*/  ISETP.LT.AND P6, PT, R22, R7, !P2 ;  /* 0x000000071600720c */ /* 0x000fc600057c1270 */
[----:B0-----:R-:W-:Y:S02]  /*0650*/  @!P0 IMAD.WIDE R14, R34, 0x4, R14 ;  /* 0x00000004220e8825 */ /* 0x001fe400078e020e */
[----:B------:R-:W5:Y:S08]  /*0660*/  @!P0 LDG.E R20, desc[UR8][R20.64] ;  /* 0x0000000814148981 */ /* 0x000f70000c1e1900 */
[----:B------:R-:W5:Y:S04]  /*0670*/  @P6 LDG.E R53, desc[UR8][R10.64+0x8] ;  /* 0x000008080a356981 */ /* 0x000f68000c1e1900 */
[----:B--2---:R0:W-:Y:S01]  /*0680*/  @P5 STS [R24+0x4], R39 ;  /* 0x0000042718005388 */ /* 0x0041e20000000800 */
[----:B------:R-:W-:-:S02]  /*0690*/  ISETP.LT.AND P5, PT, R28, R7, !P2 ;  /* 0x000000071c00720c */ /* 0x000fc400057a1270 */
[----:B------:R-:W-:Y:S02]  /*06a0*/  ISETP.LT.AND P2, PT, R26, R7, !P2 ;  /* 0x000000071a00720c */ /* 0x000fe40005741270 */
[----:B------:R1:W2:Y:S09]  /*06b0*/  @!P0 LDG.E R26, desc[UR8][R14.64] ;  /* 0x000000080e1a8981 */ /* 0x0002b2000c1e1900 */
[----:B0-----:R-:W2:Y:S04]  /*06c0*/  @P5 LDG.E R39, desc[UR8][R10.64+0x4] ;  /* 0x000004080a275981 */ /* 0x001ea8000c1e1900 */
[----:B------:R0:W2:Y:S01]  /*06d0*/  @P2 LDG.E R22, desc[UR8][R10.64+0xc] ;  /* 0x00000c080a162981 */ /* 0x0000a2000c1e1900 */
[----:B------:R-:W-:-:S03]  /*06e0*/  IADD3 R12, PT, PT, R49, 0x1, RZ ;  /* 0x00000001310c7810 */ /* 0x000fc60007ffe0ff */
[----:B------:R-:W-:Y:S04]  /*06f0*/  @!P3 STS [R24+0x44], RZ ;  /* 0x000044ff1800b388 */ /* 0x000fe80000000800 */
[----:B------:R-:W-:Y:S04]  /*0700*/  @!P1 STS [R24+0x84], RZ ;  /* 0x000084ff18009388 */ /* 0x000fe80000000800 */
[----:B----4-:R-:W-:Y:S01]  /*0710*/  @P3 STS [R24+0x44], R27 ;  /* 0x0000441b18003388 */ /* 0x010fe20000000800 */
[----:B------:R-:W-:-:S03]  /*0720*/  ISETP.GE.AND P3, PT, R12, R0, PT ;  /* 0x000000000c00720c */ /* 0x000fc60003f66270 */
[----:B------:R-:W-:Y:S01]  /*0730*/  @P1 STS [R24+0x84], R29 ;  /* 0x0000841d18001388 */ /* 0x000fe20000000800 */
[----:B------:R-:W-:-:S03]  /*0740*/  ISETP.LT.AND P1, PT, R23, R6, !P3 ;  /* 0x000000061700720c */ /* 0x000fc60005f21270 */
[----:B------:R-:W-:Y:S01]  /*0750*/  @!P4 STS [R24+-0x38], RZ ;  /* 0xffffc8ff1800c388 */ /* 0x000fe20000000800 */
[----:B------:R-:W-:-:S09]  /*0760*/  IADD3 R23, PT, PT, R46, 0x1, RZ ;  /* 0x000000012e177810 */ /* 0x000fd20007ffe0ff */
[----:B-1----:R-:W1:Y:S01]  /*0770*/  @P1 LDC.64 R14, c[0x0][0x388] ;  /* 0x0000e200ff0e1b82 */ /* 0x002e620000000a00 */
[----:B------:R-:W-:Y:S07]  /*0780*/  @!P5 STS [R24+0x8], RZ ;  /* 0x000008ff1800d388 */ /* 0x000fee0000000800 */
[----:B------:R-:W4:Y:S01]  /*0790*/  @P1 LDC.64 R8, c[0x0][0x390] ;  /* 0x0000e400ff081b82 */ /* 0x000f220000000a00 */
[----:B---3--:R3:W-:Y:S01]  /*07a0*/  @P4 STS [R24+-0x38], R31 ;  /* 0xffffc81f18004388 */ /* 0x0087e20000000800 */
[----:B------:R-:W-:-:S04]  /*07b0*/  ISETP.GE.AND P4, PT, R46, R6, PT ;  /* 0x000000062e00720c */ /* 0x000fc80003f86270 */
[----:B------:R-:W-:Y:S01]  /*07c0*/  ISETP.LT.AND P4, PT, R12, R0, !P4 ;  /* 0x000000000c00720c */ /* 0x000fe20006781270 */
[----:B------:R-:W-:-:S12]  /*07d0*/  @!P2 STS [R24+0x88], RZ ;  /* 0x000088ff1800a388 */ /* 0x000fd80000000800 */
[----:B0-----:R-:W0:Y:S01]  /*07e0*/  @P4 LDC.64 R10, c[0x0][0x388] ;  /* 0x0000e200ff0a4b82 */ /* 0x001e220000000a00 */
[----:B------:R-:W-:Y:S01]  /*07f0*/  @P4 SHF.R.S32.HI R28, RZ, 0x1f, R45 ;  /* 0x0000001fff1c4819 */ /* 0x000fe2000001142d */
[----:B------:R-:W-:Y:S04]  /*0800*/  @!P6 STS [R24+0x48], RZ ;  /* 0x000048ff1800e388 */ /* 0x000fe80000000800 */
[----:B-----5:R-:W-:Y:S01]  /*0810*/  @P6 STS [R24+0x48], R53 ;  /* 0x0000483518006388 */ /* 0x020fe20000000800 */
[----:B--2---:R-:W-:-:S04]  /*0820*/  @!P0 FADD R13, R20, -R26 ;  /* 0x8000001a140d8221 */ /* 0x004fc80000000000 */
[C---:B------:R-:W-:Y:S01]  /*0830*/  @!P0 FMUL R13, R20.reuse, R13 ;  /* 0x0000000d140d8220 */ /* 0x040fe20000400000 */
[----:B------:R-:W-:Y:S01]  /*0840*/  @!P0 FADD R20, -R20, 1 ;  /* 0x3f80000014148421 */ /* 0x000fe20000000100 */
[----:B------:R-:W-:Y:S01]  /*0850*/  MOV R26, RZ ;  /* 0x000000ff001a7202 */ /* 0x000fe20000000f00 */
[----:B------:R-:W-:Y:S01]  /*0860*/  @P5 STS [R24+0x8], R39 ;  /* 0x0000082718005388 */ /* 0x000fe20000000800 */
[----:B------:R-:W-:Y:S01]  /*0870*/  ISETP.GE.AND P5, PT, R23, R6, PT ;  /* 0x000000061700720c */ /* 0x000fe20003fa6270 */
[----:B------:R-:W-:Y:S01]  /*0880*/  @!P0 FMUL R26, R13, R20 ;  /* 0x000000140d1a8220 */ /* 0x000fe20000400000 */
[----:B------:R-:W-:Y:S01]  /*0890*/  @P1 SHF.R.S32.HI R20, RZ, 0x1f, R49 ;  /* 0x0000001fff141819 */ /* 0x000fe20000011431 */
[----:B------:R0:W-:Y:S01]  /*08a0*/  @P2 STS [R24+0x88], R22 ;  /* 0x0000881618002388 */ /* 0x0001e20000000800 */
[----:B------:R-:W-:Y:S02]  /*08b0*/  ISETP.LT.AND P2, PT, R12, R0, !P5 ;  /* 0x000000000c00720c */ /* 0x000fe40006f41270 */
[C---:B------:R-:W-:Y:S01]  /*08c0*/  @P1 IADD3 R30, P0, PT, R49.reuse, R35, RZ ;  /* 0x00000023311e1210 */ /* 0x040fe20007f1e0ff */
[----:B------:R-:W2:Y:S01]  /*08d0*/  @P4 LDC.64 R12, c[0x0][0x390] ;  /* 0x0000e400ff0c4b82 */ /* 0x000ea20000000a00 */
[----:B---3--:R-:W-:-:S02]  /*08e0*/  @P4 IADD3 R31, P5, PT, R49, R45, RZ ;  /* 0x0000002d311f4210 */ /* 0x008fc40007fbe0ff */
[----:B------:R-:W-:Y:S02]  /*08f0*/  @P1 LEA.HI.X.SX32 R27, R35, R20, 0x1, P0 ;  /* 0x00000014231b1211 */ /* 0x000fe400000f0eff */
[C---:B------:R-:W-:Y:S02]  /*0900*/  @P1 SHF.L.U32 R21, R30.reuse, 0x2, RZ ;  /* 0x000000021e151819 */ /* 0x040fe400000006ff */
[----:B------:R-:W-:Y:S02]  /*0910*/  @P4 LEA.HI.X.SX32 R20, R49, R28, 0x1, P5 ;  /* 0x0000001c31144211 */ /* 0x000fe400028f0eff */
[----:B------:R-:W-:Y:S02]  /*0920*/  @P1 SHF.L.U64.HI R30, R30, 0x2, R27 ;  /* 0x000000021e1e1819 */ /* 0x000fe4000001021b */
[----:B-1----:R-:W-:Y:S02]  /*0930*/  @P1 IADD3 R28, P0, PT, R21, R14, RZ ;  /* 0x0000000e151c1210 */ /* 0x002fe40007f1e0ff */
[----:B------:R-:W-:-:S02]  /*0940*/  @P4 SHF.L.U64.HI R27, R31, 0x2, R20 ;  /* 0x000000021f1b4819 */ /* 0x000fc40000010214 */
[----:B------:R-:W-:Y:S02]  /*0950*/  @P4 SHF.L.U32 R31, R31, 0x2, RZ ;  /* 0x000000021f1f4819 */ /* 0x000fe400000006ff */
[C---:B------:R-:W-:Y:S02]  /*0960*/  @P1 IADD3.X R29, PT, PT, R30.reuse, R15, RZ, P0, !PT ;  /* 0x0000000f1e1d1210 */ /* 0x040fe400007fe4ff */
[----:B----4-:R-:W-:Y:S01]  /*0970*/  @P1 IADD3 R20, P5, PT, R21, R8, RZ ;  /* 0x0000000815141210 */ /* 0x010fe20007fbe0ff */
[----:B------:R-:W1:Y:S01]  /*0980*/  @P2 LDC.64 R14, c[0x0][0x388] ;  /* 0x0000e200ff0e2b82 */ /* 0x000e620000000a00 */
[----:B------:R-:W-:Y:S02]  /*0990*/  ISETP.GE.AND P0, PT, R49, R0, PT ;  /* 0x000000003100720c */ /* 0x000fe40003f06270 */
[----:B0-----:R-:W-:Y:S02]  /*09a0*/  @P4 IADD3 R22, P6, PT, R31, R10, RZ ;  /* 0x0000000a1f164210 */ /* 0x001fe40007fde0ff */
[----:B------:R-:W-:-:S02]  /*09b0*/  @P1 IADD3.X R21, PT, PT, R30, R9, RZ, P5, !PT ;  /* 0x000000091e151210 */ /* 0x000fc40002ffe4ff */
[----:B------:R-:W-:Y:S01]  /*09c0*/  ISETP.LT.AND P5, PT, R23, R6, !P0 ;  /* 0x000000061700720c */ /* 0x000fe200047a1270 */
[----:B------:R-:W0:Y:S01]  /*09d0*/  @P2 LDC.64 R8, c[0x0][0x390] ;  /* 0x0000e400ff082b82 */ /* 0x000e220000000a00 */
[----:B------:R-:W-:Y:S01]  /*09e0*/  @P4 IADD3.X R23, PT, PT, R27, R11, RZ, P6, !PT ;  /* 0x0000000b1b174210 */ /* 0x000fe200037fe4ff */
[----:B------:R-:W3:Y:S01]  /*09f0*/  @P1 LDG.E R20, desc[UR8][R20.64+0x4] ;  /* 0x0000040814141981 */ /* 0x000ee2000c1e1900 */
[----:B------:R-:W-:Y:S02]  /*0a00*/  @P2 SHF.R.S32.HI R30, RZ, 0x1f, R43 ;  /* 0x0000001fff1e2819 */ /* 0x000fe4000001142b */
[C---:B------:R-:W-:Y:S01]  /*0a10*/  @P2 IADD3 R10, P6, PT, R49.reuse, R43, RZ ;  /* 0x0000002b310a2210 */ /* 0x040fe20007fde0ff */
[----:B------:R-:W4:Y:S03]  /*0a20*/  @P4 LDG.E R22, desc[UR8][R22.64+0x4] ;  /* 0x0000040816164981 */ /* 0x000f26000c1e1900 */
[----:B------:R-:W-:-:S02]  /*0a30*/  @P2 LEA.HI.X.SX32 R11, R49, R30, 0x1, P6 ;  /* 0x0000001e310b2211 */ /* 0x000fc400030f0eff */
[----:B------:R-:W-:Y:S02]  /*0a40*/  IADD3 R30, PT, PT, R46, 0x2, RZ ;  /* 0x000000022e1e7810 */ /* 0x000fe40007ffe0ff */
[----:B--2---:R-:W-:Y:S02]  /*0a50*/  @P4 IADD3 R12, P6, PT, R31, R12, RZ ;  /* 0x0000000c1f0c4210 */ /* 0x004fe40007fde0ff */
[----:B------:R-:W-:Y:S02]  /*0a60*/  ISETP.LT.AND P3, PT, R30, R6, !P3 ;  /* 0x000000061e00720c */ /* 0x000fe40005f61270 */
[C---:B------:R-:W-:Y:S02]  /*0a70*/  @P2 SHF.L.U64.HI R31, R10.reuse, 0x2, R11 ;  /* 0x000000020a1f2819 */ /* 0x040fe4000001020b */
[----:B------:R-:W-:Y:S02]  /*0a80*/  @P2 SHF.L.U32 R11, R10, 0x2, RZ ;  /* 0x000000020a0b2819 */ /* 0x000fe400000006ff */
[----:B------:R-:W-:-:S02]  /*0a90*/  @P4 IADD3.X R13, PT, PT, R27, R13, RZ, P6, !PT ;  /* 0x0000000d1b0d4210 */ /* 0x000fc400037fe4ff */
[----:B-1----:R-:W-:Y:S01]  /*0aa0*/  @P2 IADD3 R14, P6, PT, R11, R14, RZ ;  /* 0x0000000e0b0e2210 */ /* 0x002fe20007fde0ff */
[----:B------:R0:W3:Y:S03]  /*0ab0*/  @P1 LDG.E R27, desc[UR8][R28.64+0x4] ;  /* 0x000004081c1b1981 */ /* 0x0000e6000c1e1900 */
[----:B------:R-:W-:Y:S02]  /*0ac0*/  @P2 IADD3.X R15, PT, PT, R31, R15, RZ, P6, !PT ;  /* 0x0000000f1f0f2210 */ /* 0x000fe400037fe4ff */
[----:B------:R-:W-:-:S03]  /*0ad0*/  @P3 SHF.R.S32.HI R38, RZ, 0x1f, R41 ;  /* 0x0000001fff263819 */ /* 0x000fc60000011429 */
[----:B------:R-:W2:Y:S01]  /*0ae0*/  @P2 LDG.E R14, desc[UR8][R14.64+0x4] ;  /* 0x000004080e0e2981 */ /* 0x000ea2000c1e1900 */
[----:B0-----:R-:W-:Y:S02]  /*0af0*/  @P2 IADD3 R28, P6, PT, R11, R8, RZ ;  /* 0x000000080b1c2210 */ /* 0x001fe40007fde0ff */
[----:B------:R-:W0:Y:S02]  /*0b00*/  @P3 LDC.64 R10, c[0x0][0x388] ;  /* 0x0000e200ff0a3b82 */ /* 0x000e240000000a00 */
[----:B------:R-:W-:-:S06]  /*0b10*/  @P2 IADD3.X R29, PT, PT, R31, R9, RZ, P6, !PT ;  /* 0x000000091f1d2210 */ /* 0x000fcc00037fe4ff */
[----:B------:R-:W1:Y:S01]  /*0b20*/  @P3 LDC.64 R8, c[0x0][0x390] ;  /* 0x0000e400ff083b82 */ /* 0x000e620000000a00 */
[C---:B------:R-:W-:Y:S01]  /*0b30*/  @P3 IADD3 R39, P6, PT, R49.reuse, R41, RZ ;  /* 0x0000002931273210 */ /* 0x040fe20007fde0ff */
[----:B------:R-:W2:Y:S03]  /*0b40*/  @P2 LDG.E R29, desc[UR8][R28.64+0x4] ;  /* 0x000004081c1d2981 */ /* 0x000ea6000c1e1900 */
[----:B------:R-:W-:-:S04]  /*0b50*/  @P3 LEA.HI.X.SX32 R38, R49, R38, 0x1, P6 ;  /* 0x0000002631263211 */ /* 0x000fc800030f0eff */
[C---:B------:R-:W-:Y:S02]  /*0b60*/  @P3 SHF.L.U64.HI R31, R39.reuse, 0x2, R38 ;  /* 0x00000002271f3819 */ /* 0x040fe40000010226 */
[----:B------:R-:W-:-:S04]  /*0b70*/  @P3 SHF.L.U32 R39, R39, 0x2, RZ ;  /* 0x0000000227273819 */ /* 0x000fc800000006ff */
[----:B0-----:R-:W-:-:S04]  /*0b80*/  @P3 IADD3 R10, P6, PT, R39, R10, RZ ;  /* 0x0000000a270a3210 */ /* 0x001fc80007fde0ff */
[----:B------:R-:W-:Y:S02]  /*0b90*/  @P3 IADD3.X R11, PT, PT, R31, R11, RZ, P6, !PT ;  /* 0x0000000b1f0b3210 */ /* 0x000fe400037fe4ff */
[----:B-1----:R-:W-:-:S03]  /*0ba0*/  @P3 IADD3 R8, P6, PT, R39, R8, RZ ;  /* 0x0000000827083210 */ /* 0x002fc60007fde0ff */
[----:B------:R-:W5:Y:S01]  /*0bb0*/  @P3 LDG.E R10, desc[UR8][R10.64+0x4] ;  /* 0x000004080a0a3981 */ /* 0x000f62000c1e1900 */
[----:B------:R-:W-:Y:S02]  /*0bc0*/  @P3 IADD3.X R9, PT, PT, R31, R9, RZ, P6, !PT ;  /* 0x000000091f093210 */ /* 0x000fe400037fe4ff */
[-C--:B------:R-:W-:Y:S02]  /*0bd0*/  ISETP.LT.AND P6, PT, R46, R6.reuse, !P0 ;  /* 0x000000062e00720c */ /* 0x080fe400047c1270 */
[----:B------:R-:W-:Y:S02]  /*0be0*/  ISETP.LT.AND P0, PT, R30, R6, !P0 ;  /* 0x000000061e00720c */ /* 0x000fe40004701270 */
[----:B------:R0:W4:Y:S01]  /*0bf0*/  @P4 LDG.E R6, desc[UR8][R12.64+0x4] ;  /* 0x000004080c064981 */ /* 0x000122000c1e1900 */
[----:B------:R-:W1:Y:S03]  /*0c00*/  @P5 LDC.64 R30, c[0x0][0x388] ;  /* 0x0000e200ff1e5b82 */ /* 0x000e660000000a00 */
[----:B------:R-:W5:Y:S05]  /*0c10*/  @P3 LDG.E R9, desc[UR8][R8.64+0x4] ;  /* 0x0000040808093981 */ /* 0x000f6a000c1e1900 */
[----:B0-----:R-:W0:Y:S02]  /*0c20*/  @P5 LDC.64 R12, c[0x0][0x390] ;  /* 0x0000e400ff0c5b82 */ /* 0x001e240000000a00 */
[----:B0-----:R-:W-:-:S05]  /*0c30*/  @P5 IMAD.WIDE R12, R42, 0x4, R12 ;  /* 0x000000042a0c5825 */ /* 0x001fca00078e020c */
[----:B------:R0:W5:Y:S02]  /*0c40*/  @P5 LDG.E R28, desc[UR8][R12.64] ;  /* 0x000000080c1c5981 */ /* 0x000164000c1e1900 */
[----:B0-----:R-:W0:Y:S02]  /*0c50*/  @P6 LDC.64 R12, c[0x0][0x390] ;  /* 0x0000e400ff0c6b82 */ /* 0x001e240000000a00 */
[----:B0-----:R-:W-:-:S05]  /*0c60*/  @P6 IMAD.WIDE R12, R44, 0x4, R12 ;  /* 0x000000042c0c6825 */ /* 0x001fca00078e020c */
[----:B------:R0:W5:Y:S02]  /*0c70*/  @P6 LDG.E R23, desc[UR8][R12.64] ;  /* 0x000000080c176981 */ /* 0x000164000c1e1900 */
[----:B0-----:R-:W0:Y:S01]  /*0c80*/  @P0 LDC.64 R12, c[0x0][0x388] ;  /* 0x0000e200ff0c0b82 */ /* 0x001e220000000a00 */
[----:B-1----:R-:W-:-:S05]  /*0c90*/  @P5 IMAD.WIDE R30, R42, 0x4, R30 ;  /* 0x000000042a1e5825 */ /* 0x002fca00078e021e */
[----:B------:R1:W5:Y:S02]  /*0ca0*/  @P5 LDG.E R21, desc[UR8][R30.64] ;  /* 0x000000081e155981 */ /* 0x000364000c1e1900 */
[----:B-1----:R-:W1:Y:S01]  /*0cb0*/  @P6 LDC.64 R30, c[0x0][0x388] ;  /* 0x0000e200ff1e6b82 */ /* 0x002e620000000a00 */
[----:B0-----:R-:W-:-:S05]  /*0cc0*/  @P0 IMAD.WIDE R12, R40, 0x4, R12 ;  /* 0x00000004280c0825 */ /* 0x001fca00078e020c */
[----:B------:R0:W5:Y:S02]  /*0cd0*/  @P0 LDG.E R38, desc[UR8][R12.64] ;  /* 0x000000080c260981 */ /* 0x000164000c1e1900 */
[----:B0-----:R-:W0:Y:S01]  /*0ce0*/  @P0 LDC.64 R12, c[0x0][0x390] ;  /* 0x0000e400ff0c0b82 */ /* 0x001e220000000a00 */
[----:B-1----:R-:W-:-:S05]  /*0cf0*/  @P6 IMAD.WIDE R30, R44, 0x4, R30 ;  /* 0x000000042c1e6825 */ /* 0x002fca00078e021e */
[----:B------:R4:W5:Y:S01]  /*0d00*/  @P6 LDG.E R15, desc[UR8][R30.64] ;  /* 0x000000081e0f6981 */ /* 0x000962000c1e1900 */
[----:B0-----:R-:W-:-:S05]  /*0d10*/  @P0 IMAD.WIDE R12, R40, 0x4, R12 ;  /* 0x00000004280c0825 */ /* 0x001fca00078e020c */
[----:B------:R-:W5:Y:S04]  /*0d20*/  @P0 LDG.E R39, desc[UR8][R12.64] ;  /* 0x000000080c270981 */ /* 0x000f68000c1e1900 */
[----:B------:R-:W-:Y:S04]  /*0d30*/  STS [R24+-0x3c], R25 ;  /* 0xffffc41918007388 */ /* 0x000fe80000000800 */
[----:B------:R-:W-:Y:S04]  /*0d40*/  @!P1 STS [R47+0x4], RZ ;  /* 0x000004ff2f009388 */ /* 0x000fe80000000800 */
[----:B------:R-:W-:Y:S04]  /*0d50*/  @!P4 STS [R47+0x44], RZ ;  /* 0x000044ff2f00c388 */ /* 0x000fe80000000800 */
[----:B------:R-:W-:Y:S04]  /*0d60*/  @!P2 STS [R47+0x84], RZ ;  /* 0x000084ff2f00a388 */ /* 0x000fe80000000800 */
[----:B------:R-:W-:Y:S04]  /*0d70*/  @!P5 STS [R47+0x80], RZ ;  /* 0x000080ff2f00d388 */ /* 0x000fe80000000800 */
[----:B------:R-:W-:Y:S04]  /*0d80*/  @!P6 STS [R47+0x40], RZ ;  /* 0x000040ff2f00e388 */ /* 0x000fe80000000800 */
[----:B------:R-:W-:Y:S04]  /*0d90*/  @!P0 STS [R47+0xc0], RZ ;  /* 0x0000c0ff2f008388 */ /* 0x000fe80000000800 */
[----:B------:R-:W-:Y:S04]  /*0da0*/  @!P3 STS [R47+0xc4], RZ ;  /* 0x0000c4ff2f00b388 */ /* 0x000fe80000000800 */
[----:B------:R-:W-:Y:S01]  /*0db0*/  STS [R47], R26 ;  /* 0x0000001a2f007388 */ /* 0x000fe20000000800 */
[----:B---3--:R-:W-:-:S04]  /*0dc0*/  @P1 FADD R20, R27, -R20 ;  /* 0x800000141b141221 */ /* 0x008fc80000000000 */
[C---:B------:R-:W-:Y:S01]  /*0dd0*/  @P1 FMUL R20, R27.reuse, R20 ;  /* 0x000000141b141220 */ /* 0x040fe20000400000 */
[----:B------:R-:W-:-:S04]  /*0de0*/  @P1 FADD R27, -R27, 1 ;  /* 0x3f8000001b1b1421 */ /* 0x000fc80000000100 */
[----:B------:R-:W-:Y:S01]  /*0df0*/  @P1 FMUL R20, R20, R27 ;  /* 0x0000001b14141220 */ /* 0x000fe20000400000 */
[----:B--2---:R-:W-:-:S04]  /*0e00*/  @P2 FADD R29, R14, -R29 ;  /* 0x8000001d0e1d2221 */ /* 0x004fc80000000000 */
[C---:B------:R-:W-:Y:S01]  /*0e10*/  @P2 FMUL R29, R14.reuse, R29 ;  /* 0x0000001d0e1d2220 */ /* 0x040fe20000400000 */
[----:B------:R-:W-:-:S04]  /*0e20*/  @P2 FADD R14, -R14, 1 ;  /* 0x3f8000000e0e2421 */ /* 0x000fc80000000100 */
[----:B------:R-:W-:Y:S01]  /*0e30*/  @P2 FMUL R14, R29, R14 ;  /* 0x0000000e1d0e2220 */ /* 0x000fe20000400000 */
[----:B------:R-:W-:Y:S04]  /*0e40*/  @P1 STS [R47+0x4], R20 ;  /* 0x000004142f001388 */ /* 0x000fe80000000800 */
[----:B------:R-:W-:Y:S01]  /*0e50*/  @P2 STS [R47+0x84], R14 ;  /* 0x0000840e2f002388 */ /* 0x000fe20000000800 */
[----:B----4-:R-:W-:Y:S01]  /*0e60*/  @P4 FADD R31, R22, -R6 ;  /* 0x80000006161f4221 */ /* 0x010fe20000000000 */
[----:B-----5:R-:W-:-:S03]  /*0e70*/  @P3 FADD R9, R10, -R9 ;  /* 0x800000090a093221 */ /* 0x020fc60000000000 */
[C---:B------:R-:W-:Y:S01]  /*0e80*/  @P4 FMUL R31, R22.reuse, R31 ;  /* 0x0000001f161f4220 */ /* 0x040fe20000400000 */
[----:B------:R-:W-:Y:S01]  /*0e90*/  @P4 FADD R22, -R22, 1 ;  /* 0x3f80000016164421 */ /* 0x000fe20000000100 */
[C---:B------:R-:W-:Y:S01]  /*0ea0*/  @P3 FMUL R9, R10.reuse, R9 ;  /* 0x000000090a093220 */ /* 0x040fe20000400000 */
[----:B------:R-:W-:Y:S02]  /*0eb0*/  @P3 FADD R10, -R10, 1 ;  /* 0x3f8000000a0a3421 */ /* 0x000fe40000000100 */
[----:B------:R-:W-:Y:S02]  /*0ec0*/  @P4 FMUL R22, R31, R22 ;  /* 0x000000161f164220 */ /* 0x000fe40000400000 */
[----:B------:R-:W-:-:S03]  /*0ed0*/  @P3 FMUL R10, R9, R10 ;  /* 0x0000000a090a3220 */ /* 0x000fc60000400000 */
[----:B------:R-:W-:Y:S04]  /*0ee0*/  @P4 STS [R47+0x44], R22 ;  /* 0x000044162f004388 */ /* 0x000fe80000000800 */
[----:B------:R-:W-:Y:S01]  /*0ef0*/  @P3 STS [R47+0xc4], R10 ;  /* 0x0000c40a2f003388 */ /* 0x000fe20000000800 */
[----:B------:R-:W-:-:S04]  /*0f00*/  @P5 FADD R28, R21, -R28 ;  /* 0x8000001c151c5221 */ /* 0x000fc80000000000 */
[C---:B------:R-:W-:Y:S01]  /*0f10*/  @P5 FMUL R28, R21.reuse, R28 ;  /* 0x0000001c151c5220 */ /* 0x040fe20000400000 */
[----:B------:R-:W-:-:S04]  /*0f20*/  @P5 FADD R21, -R21, 1 ;  /* 0x3f80000015155421 */ /* 0x000fc80000000100 */
[----:B------:R-:W-:-:S05]  /*0f30*/  @P5 FMUL R28, R28, R21 ;  /* 0x000000151c1c5220 */ /* 0x000fca0000400000 */
[----:B------:R-:W-:Y:S01]  /*0f40*/  @P5 STS [R47+0x80], R28 ;  /* 0x0000801c2f005388 */ /* 0x000fe20000000800 */
[----:B------:R-:W-:-:S04]  /*0f50*/  @P6 FADD R6, R15, -R23 ;  /* 0x800000170f066221 */ /* 0x000fc80000000000 */
[C---:B------:R-:W-:Y:S01]  /*0f60*/  @P6 FMUL R6, R15.reuse, R6 ;  /* 0x000000060f066220 */ /* 0x040fe20000400000 */
[----:B------:R-:W-:-:S04]  /*0f70*/  @P6 FADD R15, -R15, 1 ;  /* 0x3f8000000f0f6421 */ /* 0x000fc80000000100 */
[----:B------:R-:W-:Y:S01]  /*0f80*/  @P6 FMUL R6, R6, R15 ;  /* 0x0000000f06066220 */ /* 0x000fe20000400000 */
[----:B------:R-:W-:-:S04]  /*0f90*/  @P0 FADD R39, R38, -R39 ;  /* 0x8000002726270221 */ /* 0x000fc80000000000 */
[C---:B------:R-:W-:Y:S01]  /*0fa0*/  @P0 FMUL R39, R38.reuse, R39 ;  /* 0x0000002726270220 */ /* 0x040fe20000400000 */
[----:B------:R-:W-:-:S04]  /*0fb0*/  @P0 FADD R38, -R38, 1 ;  /* 0x3f80000026260421 */ /* 0x000fc80000000100 */
[----:B------:R-:W-:Y:S01]  /*0fc0*/  @P0 FMUL R38, R39, R38 ;  /* 0x0000002627260220 */ /* 0x000fe20000400000 */
[----:B------:R-:W-:Y:S04]  /*0fd0*/  @P6 STS [R47+0x40], R6 ;  /* 0x000040062f006388 */ /* 0x000fe80000000800 */
[----:B------:R-:W-:Y:S01]  /*0fe0*/  @P0 STS [R47+0xc0], R38 ;  /* 0x0000c0262f000388 */ /* 0x000fe20000000800 */
[----:B------:R-:W-:Y:S06]  /*0ff0*/  BAR.SYNC.DEFER_BLOCKING 0x0 ;  /* 0x0000000000007b1d */ /* 0x000fec0000010000 */
[----:B------:R-:W-:Y:S04]  /*1000*/  LDS.64 R12, [R5] ;  /* 0x00000000050c7984 */ /* 0x000fe80000000a00 */
[----:B------:R-:W0:Y:S04]  /*1010*/  LDS.128 R20, [R48] ;  /* 0x0000000030147984 */ /* 0x000e280000000c00 */
[----:B------:R-:W1:Y:S04]  /*1020*/  LDS.128 R24, [R48+0x40] ;  /* 0x0000400030187984 */ /* 0x000e680000000c00 */
[----:B------:R-:W2:Y:S04]  /*1030*/  LDS.128 R28, [R48+0x80] ;  /* 0x00008000301c7984 */ /* 0x000ea80000000c00 */
[----:B------:R-:W3:Y:S04]  /*1040*/  LDS.128 R8, [R48+0xc0] ;  /* 0x0000c00030087984 */ /* 0x000ee80000000c00 */
[----:B------:R-:W4:Y:S04]  /*1050*/  LDS.64 R14, [R5+0x40] ;  /* 0x00004000050e7984 */ /* 0x000f280000000a00 */
[----:B------:R-:W5:Y:S01]  /*1060*/  LDS.64 R38, [R5+0x80] ;  /* 0x0000800005267984 */ /* 0x000f620000000a00 */
[----:B0-----:R-:W-:Y:S01]  /*1070*/  FFMA R53, R12, R20, R18 ;  /* 0x000000140c357223 */ /* 0x001fe20000000012 */
[-C--:B------:R-:W-:Y:S01]  /*1080*/  FFMA R20, R20, R13.reuse, R37 ;  /* 0x0000000d14147223 */ /* 0x080fe20000000025 */
[----:B-1----:R-:W-:Y:S01]  /*1090*/  FFMA R16, R12, R24, R16 ;  /* 0x000000180c107223 */ /* 0x002fe20000000010 */
[----:B------:R-:W-:Y:S01]  /*10a0*/  FFMA R24, R24, R13, R19 ;  /* 0x0000000d18187223 */ /* 0x000fe20000000013 */
[----:B--2---:R-:W-:-:S02]  /*10b0*/  FFMA R6, R12, R28, R36 ;  /* 0x0000001c0c067223 */ /* 0x004fc40000000024 */
[----:B------:R-:W0:Y:S01]  /*10c0*/  LDS.64 R36, [R5+0xc0] ;  /* 0x0000c00005247984 */ /* 0x000e220000000a00 */
[----:B---3--:R-:W-:Y:S01]  /*10d0*/  FFMA R12, R12, R8, R17 ;  /* 0x000000080c0c7223 */ /* 0x008fe20000000011 */
[-C--:B------:R-:W-:Y:S01]  /*10e0*/  FFMA R8, R8, R13.reuse, R52 ;  /* 0x0000000d08087223 */ /* 0x080fe20000000034 */
[----:B------:R-:W-:Y:S01]  /*10f0*/  FFMA R28, R28, R13, R51 ;  /* 0x0000000d1c1c7223 */ /* 0x000fe20000000033 */
[CC--:B----4-:R-:W-:Y:S01]  /*1100*/  FFMA R53, R14.reuse, R21.reuse, R53 ;  /* 0x000000150e357223 */ /* 0x0d0fe20000000035 */
[C---:B------:R-:W-:Y:S01]  /*1110*/  FFMA R18, R15.reuse, R21, R20 ;  /* 0x000000150f127223 */ /* 0x040fe20000000014 */
[CC--:B------:R-:W-:Y:S01]  /*1120*/  FFMA R21, R14.reuse, R25.reuse, R16 ;  /* 0x000000190e157223 */ /* 0x0c0fe20000000010 */
[C---:B------:R-:W-:Y:S01]  /*1130*/  FFMA R16, R15.reuse, R25, R24 ;  /* 0x000000190f107223 */ /* 0x040fe20000000018 */
[CC--:B------:R-:W-:Y:S01]  /*1140*/  FFMA R6, R14.reuse, R29.reuse, R6 ;  /* 0x0000001d0e067223 */ /* 0x0c0fe20000000006 */
[C---:B------:R-:W-:Y:S01]  /*1150*/  FFMA R29, R15.reuse, R29, R28 ;  /* 0x0000001d0f1d7223 */ /* 0x040fe2000000001c */
[-C--:B------:R-:W-:Y:S01]  /*1160*/  FFMA R20, R14, R9.reuse, R12 ;  /* 0x000000090e147223 */ /* 0x080fe2000000000c */
[----:B------:R-:W-:Y:S01]  /*1170*/  FFMA R24, R15, R9, R8 ;  /* 0x000000090f187223 */ /* 0x000fe20000000008 */
[-C--:B-----5:R-:W-:Y:S01]  /*1180*/  FFMA R25, R38, R22.reuse, R53 ;  /* 0x0000001626197223 */ /* 0x0a0fe20000000035 */
[C---:B------:R-:W-:Y:S01]  /*1190*/  FFMA R22, R39.reuse, R22, R18 ;  /* 0x0000001627167223 */ /* 0x040fe20000000012 */
[----:B------:R-:W-:Y:S01]  /*11a0*/  LDS.64 R8, [R5+0x100] ;  /* 0x0001000005087984 */ /* 0x000fe20000000a00 */
[----:B------:R-:W-:-:S03]  /*11b0*/  FFMA R51, R39, R26, R16 ;  /* 0x0000001a27337223 */ /* 0x000fc60000000010 */
[----:B------:R-:W1:Y:S04]  /*11c0*/  LDS.128 R12, [R48+0x10] ;  /* 0x00001000300c7984 */ /* 0x000e680000000c00 */
[----:B------:R-:W2:Y:S01]  /*11d0*/  LDS.128 R16, [R48+0x50] ;  /* 0x0000500030107984 */ /* 0x000ea20000000c00 */
[CC--:B------:R-:W-:Y:S01]  /*11e0*/  FFMA R6, R38.reuse, R30.reuse, R6 ;  /* 0x0000001e26067223 */ /* 0x0c0fe20000000006 */
[C---:B------:R-:W-:Y:S02]  /*11f0*/  FFMA R30, R39.reuse, R30, R29 ;  /* 0x0000001e271e7223 */ /* 0x040fe4000000001d */
[----:B------:R-:W3:Y:S01]  /*1200*/  LDS.64 R28, [R5+0x140] ;  /* 0x00014000051c7984 */ /* 0x000ee20000000a00 */
[C---:B------:R-:W-:Y:S01]  /*1210*/  FFMA R21, R38.reuse, R26, R21 ;  /* 0x0000001a26157223 */ /* 0x040fe20000000015 */
[-C--:B------:R-:W-:Y:S01]  /*1220*/  FFMA R20, R38, R10.reuse, R20 ;  /* 0x0000000a26147223 */ /* 0x080fe20000000014 */
[----:B------:R-:W-:Y:S01]  /*1230*/  FFMA R24, R39, R10, R24 ;  /* 0x0000000a27187223 */ /* 0x000fe20000000018 */
[CC--:B0-----:R-:W-:Y:S01]  /*1240*/  FFMA R6, R36.reuse, R31.reuse, R6 ;  /* 0x0000001f24067223 */ /* 0x0c1fe20000000006 */
[C---:B------:R-:W-:Y:S01]  /*1250*/  FFMA R31, R37.reuse, R31, R30 ;  /* 0x0000001f251f7223 */ /* 0x040fe2000000001e */
[CC--:B------:R-:W-:Y:S01]  /*1260*/  FFMA R10, R36.reuse, R23.reuse, R25 ;  /* 0x00000017240a7223 */ /* 0x0c0fe20000000019 */
[C---:B------:R-:W-:Y:S01]  /*1270*/  FFMA R38, R37.reuse, R23, R22 ;  /* 0x0000001725267223 */ /* 0x040fe20000000016 */
[C---:B------:R-:W-:Y:S01]  /*1280*/  FFMA R39, R36.reuse, R27, R21 ;  /* 0x0000001b24277223 */ /* 0x040fe20000000015 */
[----:B------:R-:W-:Y:S01]  /*1290*/  FFMA R30, R36, R11, R20 ;  /* 0x0000000b241e7223 */ /* 0x000fe20000000014 */
[C---:B------:R-:W-:Y:S01]  /*12a0*/  FFMA R51, R37.reuse, R27, R51 ;  /* 0x0000001b25337223 */ /* 0x040fe20000000033 */
[----:B------:R-:W0:Y:S01]  /*12b0*/  LDS.128 R20, [R48+0x90] ;  /* 0x0000900030147984 */ /* 0x000e220000000c00 */
[----:B------:R-:W-:-:S03]  /*12c0*/  FFMA R11, R37, R11, R24 ;  /* 0x0000000b250b7223 */ /* 0x000fc60000000018 */
[----:B------:R-:W4:Y:S01]  /*12d0*/  LDS.128 R24, [R48+0xd0] ;  /* 0x0000d00030187984 */ /* 0x000f220000000c00 */
[----:B-1----:R-:W-:Y:S01]  /*12e0*/  FFMA R37, R8, R12, R10 ;  /* 0x0000000c08257223 */ /* 0x002fe2000000000a */
[----:B------:R-:W-:Y:S01]  /*12f0*/  FFMA R10, R12, R9, R38 ;  /* 0x000000090c0a7223 */ /* 0x000fe20000000026 */
[----:B--2---:R-:W-:Y:S02]  /*1300*/  FFMA R53, R8, R16, R39 ;  /* 0x0000001008357223 */ /* 0x004fe40000000027 */
[----:B------:R-:W1:Y:S01]  /*1310*/  LDS.64 R38, [R5+0x180] ;  /* 0x0001800005267984 */ /* 0x000e620000000a00 */
[----:B---3--:R-:W-:-:S03]  /*1320*/  FFMA R12, R28, R13, R37 ;  /* 0x0000000d1c0c7223 */ /* 0x008fc60000000025 */
[----:B------:R-:W2:Y:S01]  /*1330*/  LDS.64 R36, [R5+0x1c0] ;  /* 0x0001c00005247984 */ /* 0x000ea20000000a00 */
[----:B------:R-:W-:Y:S01]  /*1340*/  FFMA R16, R16, R9, R51 ;  /* 0x0000000910107223 */ /* 0x000fe20000000033 */
[----:B------:R-:W-:Y:S01]  /*1350*/  FFMA R51, R28, R17, R53 ;  /* 0x000000111c337223 */ /* 0x000fe20000000035 */
[C---:B------:R-:W-:Y:S02]  /*1360*/  FFMA R13, R29.reuse, R13, R10 ;  /* 0x0000000d1d0d7223 */ /* 0x040fe4000000000a */
[C---:B------:R-:W-:Y:S01]  /*1370*/  FFMA R17, R29.reuse, R17, R16 ;  /* 0x000000111d117223 */ /* 0x040fe20000000010 */
[----:B0-----:R-:W-:Y:S01]  /*1380*/  FFMA R6, R8, R20, R6 ;  /* 0x0000001408067223 */ /* 0x001fe20000000006 */
[-C--:B------:R-:W-:Y:S01]  /*1390*/  FFMA R20, R20, R9.reuse, R31 ;  /* 0x0000000914147223 */ /* 0x080fe2000000001f */
[----:B----4-:R-:W-:Y:S01]  /*13a0*/  FFMA R30, R8, R24, R30 ;  /* 0x00000018081e7223 */ /* 0x010fe2000000001e */
[----:B------:R-:W-:Y:S01]  /*13b0*/  FFMA R24, R24, R9, R11 ;  /* 0x0000000918187223 */ /* 0x000fe2000000000b */
[CC--:B------:R-:W-:Y:S01]  /*13c0*/  FFMA R53, R28.reuse, R21.reuse, R6 ;  /* 0x000000151c357223 */ /* 0x0c0fe20000000006 */
[C---:B------:R-:W-:Y:S01]  /*13d0*/  FFMA R21, R29.reuse, R21, R20 ;  /* 0x000000151d157223 */ /* 0x040fe20000000014 */
[-C--:B------:R-:W-:Y:S01]  /*13e0*/  FFMA R28, R28, R25.reuse, R30 ;  /* 0x000000191c1c7223 */ /* 0x080fe2000000001e */
[----:B------:R-:W-:Y:S01]  /*13f0*/  FFMA R29, R29, R25, R24 ;  /* 0x000000191d1d7223 */ /* 0x000fe20000000018 */
[----:B------:R-:W-:Y:S04]  /*1400*/  LDS.64 R30, [R5+0x200] ;  /* 0x00020000051e7984 */ /* 0x000fe80000000a00 */
[----:B------:R-:W0:Y:S01]  /*1410*/  LDS.128 R8, [R48+0x20] ;  /* 0x0000200030087984 */ /* 0x000e220000000c00 */
[C---:B-1----:R-:W-:Y:S01]  /*1420*/  FFMA R25, R38.reuse, R14, R12 ;  /* 0x0000000e26197223 */ /* 0x042fe2000000000c */
[C---:B------:R-:W-:Y:S01]  /*1430*/  FFMA R6, R38.reuse, R18, R51 ;  /* 0x0000001226067223 */ /* 0x040fe20000000033 */
[C---:B------:R-:W-:Y:S01]  /*1440*/  FFMA R12, R38.reuse, R22, R53 ;  /* 0x00000016260c7223 */ /* 0x040fe20000000035 */
[C---:B------:R-:W-:Y:S01]  /*1450*/  FFMA R18, R39.reuse, R18, R17 ;  /* 0x0000001227127223 */ /* 0x040fe20000000011 */
[-C--:B------:R-:W-:Y:S01]  /*1460*/  FFMA R38, R38, R26.reuse, R28 ;  /* 0x0000001a26267223 */ /* 0x080fe2000000001c */
[C---:B------:R-:W-:Y:S01]  /*1470*/  FFMA R16, R39.reuse, R26, R29 ;  /* 0x0000001a27107223 */ /* 0x040fe2000000001d */
[C---:B------:R-:W-:Y:S01]  /*1480*/  FFMA R14, R39.reuse, R14, R13 ;  /* 0x0000000e270e7223 */ /* 0x040fe2000000000d */
[----:B------:R-:W-:Y:S01]  /*1490*/  FFMA R22, R39, R22, R21 ;  /* 0x0000001627167223 */ /* 0x000fe20000000015 */
[C---:B--2---:R-:W-:Y:S01]  /*14a0*/  FFMA R51, R36.reuse, R19, R6 ;  /* 0x0000001324337223 */ /* 0x044fe20000000006 */
[C---:B------:R-:W-:Y:S01]  /*14b0*/  FFMA R26, R36.reuse, R27, R38 ;  /* 0x0000001b241a7223 */ /* 0x040fe20000000026 */
[C---:B------:R-:W-:Y:S01]  /*14c0*/  FFMA R6, R37.reuse, R19, R18 ;  /* 0x0000001325067223 */ /* 0x040fe20000000012 */
[C---:B------:R-:W-:Y:S01]  /*14d0*/  FFMA R27, R37.reuse, R27, R16 ;  /* 0x0000001b251b7223 */ /* 0x040fe20000000010 */
[CC--:B------:R-:W-:Y:S01]  /*14e0*/  FFMA R53, R36.reuse, R15.reuse, R25 ;  /* 0x0000000f24357223 */ /* 0x0c0fe20000000019 */
[C---:B------:R-:W-:Y:S01]  /*14f0*/  FFMA R28, R37.reuse, R15, R14 ;  /* 0x0000000f251c7223 */ /* 0x040fe2000000000e */
[-C--:B------:R-:W-:Y:S01]  /*1500*/  FFMA R29, R36, R23.reuse, R12 ;  /* 0x00000017241d7223 */ /* 0x080fe2000000000c */
[----:B------:R-:W-:Y:S01]  /*1510*/  FFMA R39, R37, R23, R22 ;  /* 0x0000001725277223 */ /* 0x000fe20000000016 */
        /* <DEDUP_REMOVED lines=8> */
[-C--:B------:R-:W-:Y:S01]  /*15a0*/  FFMA R16, R16, R31.reuse, R39 ;  /* 0x0000001f10107223 */ /* 0x080fe20000000027 */
[----:B--2---:R-:W-:Y:S01]  /*15b0*/  FFMA R51, R30, R12, R51 ;  /* 0x0000000c1e337223 */ /* 0x004fe20000000033 */
[-C--:B------:R-:W-:Y:S01]  /*15c0*/  FFMA R28, R12, R31.reuse, R6 ;  /* 0x0000001f0c1c7223 */ /* 0x080fe20000000006 */
[----:B---3--:R-:W-:Y:S01]  /*15d0*/  FFMA R26, R30, R20, R26 ;  /* 0x000000141e1a7223 */ /* 0x008fe2000000001a */
[----:B------:R-:W-:Y:S01]  /*15e0*/  FFMA R30, R20, R31, R27 ;  /* 0x0000001f141e7223 */ /* 0x000fe2000000001b */
[-C--:B----4-:R-:W-:Y:S01]  /*15f0*/  FFMA R6, R24, R9.reuse, R53 ;  /* 0x0000000918067223 */ /* 0x090fe20000000035 */
[----:B------:R-:W-:-:S02]  /*1600*/  FFMA R12, R25, R9, R8 ;  /* 0x00000009190c7223 */ /* 0x000fc40000000008 */
[----:B------:R-:W0:Y:S01]  /*1610*/  LDS.64 R8, [R5+0x2c0] ;  /* 0x0002c00005087984 */ /* 0x000e220000000a00 */
[CC--:B------:R-:W-:Y:S01]  /*1620*/  FFMA R29, R24.reuse, R13.reuse, R51 ;  /* 0x0000000d181d7223 */ /* 0x0c0fe20000000033 */
[C---:B------:R-:W-:Y:S01]  /*1630*/  FFMA R28, R25.reuse, R13, R28 ;  /* 0x0000000d191c7223 */ /* 0x040fe2000000001c */
[CC--:B------:R-:W-:Y:S01]  /*1640*/  FFMA R20, R24.reuse, R17.reuse, R38 ;  /* 0x0000001118147223 */ /* 0x0c0fe20000000026 */
[C---:B------:R-:W-:Y:S01]  /*1650*/  FFMA R38, R25.reuse, R17, R16 ;  /* 0x0000001119267223 */ /* 0x040fe20000000010 */
[-C--:B------:R-:W-:Y:S01]  /*1660*/  FFMA R13, R24, R21.reuse, R26 ;  /* 0x00000015180d7223 */ /* 0x080fe2000000001a */
[----:B------:R-:W-:Y:S01]  /*1670*/  FFMA R39, R25, R21, R30 ;  /* 0x0000001519277223 */ /* 0x000fe2000000001e */
[----:B------:R-:W-:Y:S04]  /*1680*/  LDS.64 R16, [R5+0x300] ;  /* 0x0003000005107984 */ /* 0x000fe80000000a00 */
[----:B------:R-:W1:Y:S01]  /*1690*/  LDS.128 R24, [R48+0x30] ;  /* 0x0000300030187984 */ /* 0x000e620000000c00 */
[CC--:B-----5:R-:W-:Y:S01]  /*16a0*/  FFMA R6, R36.reuse, R10.reuse, R6 ;  /* 0x0000000a24067223 */ /* 0x0e0fe20000000006 */
[C---:B------:R-:W-:Y:S01]  /*16b0*/  FFMA R12, R37.reuse, R10, R12 ;  /* 0x0000000a250c7223 */ /* 0x040fe2000000000c */
[CC--:B------:R-:W-:Y:S01]  /*16c0*/  FFMA R10, R36.reuse, R14.reuse, R29 ;  /* 0x0000000e240a7223 */ /* 0x0c0fe2000000001d */
[C---:B------:R-:W-:Y:S01]  /*16d0*/  FFMA R14, R37.reuse, R14, R28 ;  /* 0x0000000e250e7223 */ /* 0x040fe2000000001c */
[CC--:B------:R-:W-:Y:S01]  /*16e0*/  FFMA R51, R36.reuse, R18.reuse, R20 ;  /* 0x0000001224337223 */ /* 0x0c0fe20000000014 */
[----:B------:R-:W2:Y:S04]  /*16f0*/  LDS.128 R28, [R48+0x70] ;  /* 0x00007000301c7984 */ /* 0x000ea80000000c00 */
        /* <DEDUP_REMOVED lines=8> */
[CC--:B------:R-:W-:Y:S01]  /*1780*/  FFMA R6, R8.reuse, R15.reuse, R10 ;  /* 0x0000000f08067223 */ /* 0x0c0fe2000000000a */
[C---:B------:R-:W-:Y:S01]  /*1790*/  FFMA R22, R9.reuse, R15, R14 ;  /* 0x0000000f09167223 */ /* 0x040fe2000000000e */
[-C--:B------:R-:W-:Y:S01]  /*17a0*/  FFMA R51, R8, R19.reuse, R51 ;  /* 0x0000001308337223 */ /* 0x080fe20000000033 */
[----:B------:R-:W-:-:S02]  /*17b0*/  FFMA R38, R9, R19, R38 ;  /* 0x0000001309267223 */ /* 0x000fc40000000026 */
[----:B------:R-:W0:Y:S01]  /*17c0*/  LDS.128 R8, [R48+0xb0] ;  /* 0x0000b00030087984 */ /* 0x000e220000000c00 */
[----:B-1----:R-:W-:Y:S01]  /*17d0*/  FFMA R23, R16, R24, R18 ;  /* 0x0000001810177223 */ /* 0x002fe20000000012 */
[-C--:B------:R-:W-:Y:S02]  /*17e0*/  FFMA R24, R24, R17.reuse, R12 ;  /* 0x0000001118187223 */ /* 0x080fe4000000000c */
[----:B------:R-:W-:Y:S04]  /*17f0*/  LDS.64 R18, [R5+0x380] ;  /* 0x0003800005127984 */ /* 0x000fe80000000a00 */
[----:B------:R-:W1:Y:S01]  /*1800*/  LDS.128 R12, [R48+0xf0] ;  /* 0x0000f000300c7984 */ /* 0x000e620000000c00 */
[----:B--2---:R-:W-:Y:S01]  /*1810*/  FFMA R37, R16, R28, R6 ;  /* 0x0000001c10257223 */ /* 0x004fe20000000006 */
[----:B------:R-:W-:Y:S01]  /*1820*/  FFMA R28, R28, R17, R22 ;  /* 0x000000111c1c7223 */ /* 0x000fe20000000016 */
[----:B---3--:R-:W-:-:S02]  /*1830*/  FFMA R53, R20, R25, R23 ;  /* 0x0000001914357223 */ /* 0x008fc40000000017 */
[----:B------:R-:W2:Y:S01]  /*1840*/  LDS.64 R22, [R5+0x3c0] ;  /* 0x0003c00005167984 */ /* 0x000ea20000000a00 */
[----:B------:R-:W-:Y:S01]  /*1850*/  UIADD3 UR4, UPT, UPT, UR4, 0x1, URZ ;  /* 0x0000000104047890 */ /* 0x000fe2000fffe0ff */
[----:B------:R-:W-:-:S03]  /*1860*/  LEA R33, R7, R33, 0x4 ;  /* 0x0000002107217211 */ /* 0x000fc600078e20ff */
[----:B------:R-:W-:Y:S01]  /*1870*/  UISETP.NE.AND UP0, UPT, UR4, URZ, UPT ;  /* 0x000000ff0400728c */ /* 0x000fe2000bf05270 */
[----:B------:R-:W-:Y:S01]  /*1880*/  LEA R3, R7, R3, 0x4 ;  /* 0x0000000307037211 */ /* 0x000fe200078e20ff */
[----:B------:R-:W-:Y:S01]  /*1890*/  FFMA R6, R21, R25, R24 ;  /* 0x0000001915067223 */ /* 0x000fe20000000018 */
[C---:B------:R-:W-:Y:S01]  /*18a0*/  LEA R2, R7.reuse, R2, 0x4 ;  /* 0x0000000207027211 */ /* 0x040fe200078e20ff */
[-C--:B------:R-:W-:Y:S01]  /*18b0*/  FFMA R37, R20, R29.reuse, R37 ;  /* 0x0000001d14257223 */ /* 0x080fe20000000025 */
[----:B------:R-:W-:Y:S01]  /*18c0*/  LEA R4, R7, R4, 0x4 ;  /* 0x0000000407047211 */ /* 0x000fe200078e20ff */
[----:B------:R-:W-:Y:S01]  /*18d0*/  FFMA R28, R21, R29, R28 ;  /* 0x0000001d151c7223 */ /* 0x000fe2000000001c */
[C---:B------:R-:W-:Y:S02]  /*18e0*/  LEA R45, R0.reuse, R45, 0x4 ;  /* 0x0000002d002d7211 */ /* 0x040fe400078e20ff */
[C---:B------:R-:W-:Y:S02]  /*18f0*/  LEA R43, R0.reuse, R43, 0x4 ;  /* 0x0000002b002b7211 */ /* 0x040fe400078e20ff */
[----:B------:R-:W-:-:S02]  /*1900*/  LEA R41, R0, R41, 0x4 ;  /* 0x0000002900297211 */ /* 0x000fc400078e20ff */
[----:B------:R-:W-:Y:S01]  /*1910*/  LEA R35, R0, R35, 0x4 ;  /* 0x0000002300237211 */ /* 0x000fe200078e20ff */
[----:B0-----:R-:W-:Y:S01]  /*1920*/  FFMA R51, R16, R8, R51 ;  /* 0x0000000810337223 */ /* 0x001fe20000000033 */
[-C--:B------:R-:W-:Y:S01]  /*1930*/  FFMA R38, R8, R17.reuse, R38 ;  /* 0x0000001108267223 */ /* 0x080fe20000000026 */
[----:B-1----:R-:W-:Y:S01]  /*1940*/  FFMA R36, R16, R12, R36 ;  /* 0x0000000c10247223 */ /* 0x002fe20000000024 */
[----:B------:R-:W-:Y:S01]  /*1950*/  FFMA R12, R12, R17, R39 ;  /* 0x000000110c0c7223 */ /* 0x000fe20000000027 */
[CC--:B------:R-:W-:Y:S01]  /*1960*/  FFMA R51, R20.reuse, R9.reuse, R51 ;  /* 0x0000000914337223 */ /* 0x0c0fe20000000033 */
[C---:B------:R-:W-:Y:S01]  /*1970*/  FFMA R38, R21.reuse, R9, R38 ;  /* 0x0000000915267223 */ /* 0x040fe20000000026 */
[-C--:B------:R-:W-:Y:S01]  /*1980*/  FFMA R7, R20, R13.reuse, R36 ;  /* 0x0000000d14077223 */ /* 0x080fe20000000024 */
[----:B------:R-:W-:Y:S01]  /*1990*/  FFMA R12, R21, R13, R12 ;  /* 0x0000000d150c7223 */ /* 0x000fe2000000000c */
[----:B------:R-:W-:Y:S01]  /*19a0*/  LEA R34, R0, R34, 0x4 ;  /* 0x0000002200227211 */ /* 0x000fe200078e20ff */
[----:B------:R-:W-:Y:S01]  /*19b0*/  FFMA R53, R18, R26, R53 ;  /* 0x0000001a12357223 */ /* 0x000fe20000000035 */
[C---:B------:R-:W-:Y:S01]  /*19c0*/  LEA R42, R0.reuse, R42, 0x4 ;  /* 0x0000002a002a7211 */ /* 0x040fe200078e20ff */
[C---:B------:R-:W-:Y:S01]  /*19d0*/  FFMA R6, R19.reuse, R26, R6 ;  /* 0x0000001a13067223 */ /* 0x040fe20000000006 */
[----:B------:R-:W-:Y:S01]  /*19e0*/  LEA R44, R0, R44, 0x4 ;  /* 0x0000002c002c7211 */ /* 0x000fe200078e20ff */
[----:B------:R-:W-:Y:S01]  /*19f0*/  FFMA R16, R18, R30, R37 ;  /* 0x0000001e12107223 */ /* 0x000fe20000000025 */
[----:B------:R-:W-:Y:S01]  /*1a00*/  LEA R40, R0, R40, 0x4 ;  /* 0x0000002800287211 */ /* 0x000fe200078e20ff */
[C---:B------:R-:W-:Y:S01]  /*1a10*/  FFMA R28, R19.reuse, R30, R28 ;  /* 0x0000001e131c7223 */ /* 0x040fe2000000001c */
[CC--:B------:R-:W-:Y:S01]  /*1a20*/  FFMA R36, R18.reuse, R10.reuse, R51 ;  /* 0x0000000a12247223 */ /* 0x0c0fe20000000033 */
[C---:B------:R-:W-:Y:S01]  /*1a30*/  FFMA R38, R19.reuse, R10, R38 ;  /* 0x0000000a13267223 */ /* 0x040fe20000000026 */
[-C--:B------:R-:W-:Y:S01]  /*1a40*/  FFMA R0, R18, R14.reuse, R7 ;  /* 0x0000000e12007223 */ /* 0x080fe20000000007 */
[----:B------:R-:W-:Y:S01]  /*1a50*/  FFMA R12, R19, R14, R12 ;  /* 0x0000000e130c7223 */ /* 0x000fe2000000000c */
[CC--:B--2---:R-:W-:Y:S01]  /*1a60*/  FFMA R18, R22.reuse, R27.reuse, R53 ;  /* 0x0000001b16127223 */ /* 0x0c4fe20000000035 */
[C---:B------:R-:W-:Y:S01]  /*1a70*/  FFMA R37, R23.reuse, R27, R6 ;  /* 0x0000001b17257223 */ /* 0x040fe20000000006 */
[CC--:B------:R-:W-:Y:S01]  /*1a80*/  FFMA R16, R22.reuse, R31.reuse, R16 ;  /* 0x0000001f16107223 */ /* 0x0c0fe20000000010 */
[C---:B------:R-:W-:Y:S01]  /*1a90*/  FFMA R19, R23.reuse, R31, R28 ;  /* 0x0000001f17137223 */ /* 0x040fe2000000001c */
[CC--:B------:R-:W-:Y:S01]  /*1aa0*/  FFMA R36, R22.reuse, R11.reuse, R36 ;  /* 0x0000000b16247223 */ /* 0x0c0fe20000000024 */
[C---:B------:R-:W-:Y:S01]  /*1ab0*/  FFMA R51, R23.reuse, R11, R38 ;  /* 0x0000000b17337223 */ /* 0x040fe20000000026 */
[-C--:B------:R-:W-:Y:S01]  /*1ac0*/  FFMA R17, R22, R15.reuse, R0 ;  /* 0x0000000f16117223 */ /* 0x080fe20000000000 */
[----:B------:R-:W-:Y:S01]  /*1ad0*/  FFMA R52, R23, R15, R12 ;  /* 0x0000000f17347223 */ /* 0x000fe2000000000c */
[----:B------:R-:W-:-:S02]  /*1ae0*/  IADD3 R32, PT, PT, R32, 0x10, RZ ;  /* 0x0000001020207810 */ /* 0x000fc40007ffe0ff */
[----:B------:R-:W-:Y:S01]  /*1af0*/  IADD3 R46, PT, PT, R46, 0x10, RZ ;  /* 0x000000102e2e7810 */ /* 0x000fe20007ffe0ff */
[----:B------:R-:W-:Y:S06]  /*1b00*/  BAR.SYNC.DEFER_BLOCKING 0x0 ;  /* 0x0000000000007b1d */ /* 0x000fec0000010000 */
[----:B------:R-:W-:Y:S05]  /*1b10*/  BRA.U UP0, `(.L_x_16) ;  /* 0xffffffe900207547 */ /* 0x000fea000b83ffff */
.L_x_15:
[----:B------:R-:W0:Y:S01]  /*1b20*/  LDCU UR4, c[0x0][0x3a8] ;  /* 0x00007500ff0477ac */ /* 0x000e220008000800 */
[C---:B------:R-:W-:Y:S02]  /*1b30*/  IADD3 R0, PT, PT, R49.reuse, 0x1, RZ ;  /* 0x0000000131007810 */ /* 0x040fe40007ffe0ff */
[C---:B------:R-:W-:Y:S01]  /*1b40*/  IADD3 R4, PT, PT, R50.reuse, 0x1, RZ ;  /* 0x0000000132047810 */ /* 0x040fe20007ffe0ff */
[----:B------:R-:W1:Y:S01]  /*1b50*/  LDCU UR5, c[0x0][0x3a4] ;  /* 0x00007480ff0577ac */ /* 0x000e620008000800 */
[----:B------:R-:W-:Y:S02]  /*1b60*/  IADD3 R6, PT, PT, R50, 0x2, RZ ;  /* 0x0000000232067810 */ /* 0x000fe40007ffe0ff */
[----:B0-----:R-:W-:Y:S02]  /*1b70*/  ISETP.GE.AND P1, PT, R49, UR4, PT ;  /* 0x0000000431007c0c */ /* 0x001fe4000bf26270 */
[----:B------:R-:W-:Y:S01]  /*1b80*/  ISETP.GE.AND P0, PT, R0, UR4, PT ;  /* 0x0000000400007c0c */ /* 0x000fe2000bf06270 */
[C---:B------:R-:W-:Y:S01]  /*1b90*/  IMAD R0, R50.reuse, UR4, RZ ;  /* 0x0000000432007c24 */ /* 0x040fe2000f8e02ff */
[----:B-1----:R-:W-:-:S02]  /*1ba0*/  ISETP.GE.OR P5, PT, R50, UR5, P1 ;  /* 0x0000000532007c0c */ /* 0x002fc40008fa6670 */
[----:B------:R-:W-:Y:S02]  /*1bb0*/  ISETP.GE.OR P2, PT, R50, UR5, P0 ;  /* 0x0000000532007c0c */ /* 0x000fe40008746670 */
[C---:B------:R-:W-:Y:S02]  /*1bc0*/  ISETP.GE.OR P3, PT, R4.reuse, UR5, P1 ;  /* 0x0000000504007c0c */ /* 0x040fe40008f66670 */
[----:B------:R-:W-:Y:S02]  /*1bd0*/  ISETP.GE.OR P4, PT, R4, UR5, P0 ;  /* 0x0000000504007c0c */ /* 0x000fe40008786670 */
[----:B------:R-:W-:-:S05]  /*1be0*/  IADD3 R50, PT, PT, R50, 0x3, RZ ;  /* 0x0000000332327810 */ /* 0x000fca0007ffe0ff */
[----:B------:R-:W0:Y:S01]  /*1bf0*/  @!P5 LDC.64 R2, c[0x0][0x398] ;  /* 0x0000e600ff02db82 */ /* 0x000e220000000a00 */
[----:B------:R-:W-:Y:S02]  /*1c00*/  @!P5 IADD3 R5, PT, PT, R49, R0, RZ ;  /* 0x000000003105d210 */ /* 0x000fe40007ffe0ff */
[----:B------:R-:W-:-:S05]  /*1c10*/  @!P2 SHF.R.S32.HI R4, RZ, 0x1f, R0 ;  /* 0x0000001fff04a819 */ /* 0x000fca0000011400 */
[----:B------:R-:W1:Y:S08]  /*1c20*/  @!P2 LDC.64 R12, c[0x0][0x398] ;  /* 0x0000e600ff0cab82 */ /* 0x000e700000000a00 */
[----:B------:R-:W2:Y:S01]  /*1c30*/  @!P3 LDC.64 R10, c[0x0][0x398] ;  /* 0x0000e600ff0abb82 */ /* 0x000ea20000000a00 */
[----:B0-----:R-:W-:Y:S01]  /*1c40*/  @!P5 IMAD.WIDE R2, R5, 0x4, R2 ;  /* 0x000000040502d825 */ /* 0x001fe200078e0202 */
[----:B------:R-:W-:-:S06]  /*1c50*/  @!P2 IADD3 R5, P6, PT, R49, R0, RZ ;  /* 0x000000003105a210 */ /* 0x000fcc0007fde0ff */
[----:B------:R-:W0:Y:S01]  /*1c60*/  @!P4 LDC.64 R8, c[0x0][0x398] ;  /* 0x0000e600ff08cb82 */ /* 0x000e220000000a00 */
[----:B------:R-:W-:Y:S02]  /*1c70*/  IADD3 R0, PT, PT, R0, UR4, RZ ;  /* 0x0000000400007c10 */ /* 0x000fe4000fffe0ff */
[----:B------:R-:W-:Y:S01]  /*1c80*/  @!P2 LEA.HI.X.SX32 R4, R49, R4, 0x1, P6 ;  /* 0x000000043104a211 */ /* 0x000fe200030f0eff */
[----:B------:R3:W-:Y:S01]  /*1c90*/  @!P5 STG.E desc[UR8][R2.64], R18 ;  /* 0x000000120200d986 */ /* 0x0007e2000c101908 */
[----:B------:R-:W-:Y:S02]  /*1ca0*/  ISETP.GE.OR P5, PT, R6, UR5, P0 ;  /* 0x0000000506007c0c */ /* 0x000fe400087a6670 */
[----:B-1----:R-:W-:Y:S02]  /*1cb0*/  @!P2 LEA R12, P6, R5, R12, 0x2 ;  /* 0x0000000c050ca211 */ /* 0x002fe400078c10ff */
[----:B------:R-:W-:Y:S02]  /*1cc0*/  @!P3 IADD3 R15, PT, PT, R49, R0, RZ ;  /* 0x00000000310fb210 */ /* 0x000fe40007ffe0ff */
[----:B------:R-:W-:-:S02]  /*1cd0*/  @!P2 LEA.HI.X R13, R5, R13, R4, 0x2, P6 ;  /* 0x0000000d050da211 */ /* 0x000fc400030f1404 */
[----:B------:R-:W-:Y:S01]  /*1ce0*/  ISETP.GE.OR P6, PT, R6, UR5, P1 ;  /* 0x0000000506007c0c */ /* 0x000fe20008fc6670 */
[----:B--2---:R-:W-:Y:S01]  /*1cf0*/  @!P3 IMAD.WIDE R10, R15, 0x4, R10 ;  /* 0x000000040f0ab825 */ /* 0x004fe200078e020a */
[----:B------:R-:W-:Y:S01]  /*1d00*/  ISETP.GE.OR P1, PT, R50, UR5, P1 ;  /* 0x0000000532007c0c */ /* 0x000fe20008f26670 */
[----:B------:R1:W-:Y:S01]  /*1d10*/  @!P2 STG.E desc[UR8][R12.64+0x4], R37 ;  /* 0x000004250c00a986 */ /* 0x0003e2000c101908 */
[----:B------:R-:W-:Y:S01]  /*1d20*/  @!P4 SHF.R.S32.HI R14, RZ, 0x1f, R0 ;  /* 0x0000001fff0ec819 */ /* 0x000fe20000011400 */
[----:B------:R-:W2:Y:S01]  /*1d30*/  @!P5 LDC.64 R4, c[0x0][0x398] ;  /* 0x0000e600ff04db82 */ /* 0x000ea20000000a00 */
[C---:B------:R-:W-:Y:S01]  /*1d40*/  @!P4 IADD3 R15, P2, PT, R49.reuse, R0, RZ ;  /* 0x00000000310fc210 */ /* 0x040fe20007f5e0ff */
[----:B------:R4:W-:Y:S01]  /*1d50*/  @!P3 STG.E desc[UR8][R10.64], R16 ;  /* 0x000000100a00b986 */ /* 0x0009e2000c101908 */
[----:B------:R-:W-:Y:S02]  /*1d60*/  IADD3 R0, PT, PT, R0, UR4, RZ ;  /* 0x0000000400007c10 */ /* 0x000fe4000fffe0ff */
[----:B------:R-:W-:-:S02]  /*1d70*/  @!P4 LEA.HI.X.SX32 R22, R49, R14, 0x1, P2 ;  /* 0x0000000e3116c211 */ /* 0x000fc400010f0eff */
[----:B0-----:R-:W-:Y:S01]  /*1d80*/  @!P4 LEA R8, P2, R15, R8, 0x2 ;  /* 0x000000080f08c211 */ /* 0x001fe200078410ff */
[----:B------:R-:W0:Y:S01]  /*1d90*/  @!P6 LDC.64 R6, c[0x0][0x398] ;  /* 0x0000e600ff06eb82 */ /* 0x000e220000000a00 */
[----:B---3--:R-:W-:Y:S02]  /*1da0*/  @!P5 SHF.R.S32.HI R18, RZ, 0x1f, R0 ;  /* 0x0000001fff12d819 */ /* 0x008fe40000011400 */
[CC--:B------:R-:W-:Y:S02]  /*1db0*/  @!P5 IADD3 R20, P3, PT, R49.reuse, R0.reuse, RZ ;  /* 0x000000003114d210 */ /* 0x0c0fe40007f7e0ff */
[----:B------:R-:W-:Y:S02]  /*1dc0*/  IADD3 R14, PT, PT, R0, UR4, RZ ;  /* 0x00000004000e7c10 */ /* 0x000fe4000fffe0ff */
[----:B-1----:R-:W-:Y:S01]  /*1dd0*/  @!P6 IADD3 R13, PT, PT, R49, R0, RZ ;  /* 0x00000000310de210 */ /* 0x002fe20007ffe0ff */
[----:B------:R-:W1:Y:S01]  /*1de0*/  @!P1 LDC.64 R2, c[0x0][0x398] ;  /* 0x0000e600ff029b82 */ /* 0x000e620000000a00 */
[----:B------:R-:W-:-:S02]  /*1df0*/  ISETP.GE.OR P0, PT, R50, UR5, P0 ;  /* 0x0000000532007c0c */ /* 0x000fc40008706670 */
[----:B------:R-:W-:Y:S02]  /*1e00*/  @!P4 LEA.HI.X R9, R15, R9, R22, 0x2, P2 ;  /* 0x000000090f09c211 */ /* 0x000fe400010f1416 */
[C---:B------:R-:W-:Y:S02]  /*1e10*/  @!P5 LEA.HI.X.SX32 R18, R49.reuse, R18, 0x1, P3 ;  /* 0x000000123112d211 */ /* 0x040fe400018f0eff */
[----:B------:R-:W-:Y:S01]  /*1e20*/  @!P1 IADD3 R15, PT, PT, R49, R14, RZ ;  /* 0x0000000e310f9210 */ /* 0x000fe20007ffe0ff */
[----:B------:R4:W-:Y:S01]  /*1e30*/  @!P4 STG.E desc[UR8][R8.64+0x4], R19 ;  /* 0x000004130800c986 */ /* 0x0009e2000c101908 */
[----:B--2---:R-:W-:-:S04]  /*1e40*/  @!P5 LEA R4, P2, R20, R4, 0x2 ;  /* 0x000000041404d211 */ /* 0x004fc800078410ff */
[----:B------:R-:W-:Y:S01]  /*1e50*/  @!P5 LEA.HI.X R5, R20, R5, R18, 0x2, P2 ;  /* 0x000000051405d211 */ /* 0x000fe200010f1412 */
[----:B0-----:R-:W-:-:S05]  /*1e60*/  @!P6 IMAD.WIDE R6, R13, 0x4, R6 ;  /* 0x000000040d06e825 */ /* 0x001fca00078e0206 */
[----:B------:R4:W-:Y:S01]  /*1e70*/  @!P6 STG.E desc[UR8][R6.64], R36 ;  /* 0x000000240600e986 */ /* 0x0009e2000c101908 */
[----:B-1----:R-:W-:-:S03]  /*1e80*/  @!P1 IMAD.WIDE R2, R15, 0x4, R2 ;  /* 0x000000040f029825 */ /* 0x002fc600078e0202 */
[----:B------:R4:W-:Y:S04]  /*1e90*/  @!P5 STG.E desc[UR8][R4.64+0x4], R51 ;  /* 0x000004330400d986 */ /* 0x0009e8000c101908 */
[----:B------:R4:W-:Y:S01]  /*1ea0*/  @!P1 STG.E desc[UR8][R2.64], R17 ;  /* 0x0000001102009986 */ /* 0x0009e2000c101908 */
[----:B------:R-:W-:Y:S05]  /*1eb0*/  @P0 EXIT ;  /* 0x000000000000094d */ /* 0x000fea0003800000 */
[----:B------:R-:W4:Y:S01]  /*1ec0*/  LDCU.64 UR4, c[0x0][0x398] ;  /* 0x00007300ff0477ac */ /* 0x000f220008000a00 */
[----:B------:R-:W-:Y:S02]  /*1ed0*/  SHF.R.S32.HI R0, RZ, 0x1f, R14 ;  /* 0x0000001fff007819 */ /* 0x000fe4000001140e */
[----:B------:R-:W-:-:S04]  /*1ee0*/  IADD3 R14, P0, PT, R49, R14, RZ ;  /* 0x0000000e310e7210 */ /* 0x000fc80007f1e0ff */
[----:B------:R-:W-:Y:S02]  /*1ef0*/  LEA.HI.X.SX32 R49, R49, R0, 0x1, P0 ;  /* 0x0000000031317211 */ /* 0x000fe400000f0eff */
[----:B----4-:R-:W-:-:S04]  /*1f00*/  LEA R2, P0, R14, UR4, 0x2 ;  /* 0x000000040e027c11 */ /* 0x010fc8000f8010ff */
[----:B------:R-:W-:-:S05]  /*1f10*/  LEA.HI.X R3, R14, UR5, R49, 0x2, P0 ;  /* 0x000000050e037c11 */ /* 0x000fca00080f1431 */
[----:B------:R-:W-:Y:S01]  /*1f20*/  STG.E desc[UR8][R2.64+0x4], R52 ;  /* 0x0000043402007986 */ /* 0x000fe2000c101908 */
[----:B------:R-:W-:Y:S05]  /*1f30*/  EXIT ;  /* 0x000000000000794d */ /* 0x000fea0003800000 */
.L_x_17:
        /* <DEDUP_REMOVED lines=12> */
.L_x_122:


//--------------------- .text._Z19backward_bias_naivePKfS0_Pfii --------------------------
	.section	.text._Z19backward_bias_naivePKfS0_Pfii,"ax",@progbits
	.align	128
        .global         _Z19backward_bias_naivePKfS0_Pfii
        .type           _Z19backward_bias_naivePKfS0_Pfii,@function
        .size           _Z19backward_bias_naivePKfS0_Pfii,(.L_x_123 - _Z19backward_bias_naivePKfS0_Pfii)
        .other          _Z19backward_bias_naivePKfS0_Pfii,@"STO_CUDA_ENTRY STV_DEFAULT"
_Z19backward_bias_naivePKfS0_Pfii:
.text._Z19backward_bias_naivePKfS0_Pfii:
[----:B------:R-:W-:Y:S01]  /*0000*/  LDC R1, c[0x0][0x37c] ;  /* 0x0000df00ff017b82 */ /* 0x000fe20000000800 */
[----:B------:R-:W0:Y:S07]  /*0010*/  S2R R2, SR_TID.X ;  /* 0x0000000000027919 */ /* 0x000e2e0000002100 */
[----:B------:R-:W0:Y:S08]  /*0020*/  S2UR UR4, SR_CTAID.X ;  /* 0x00000000000479c3 */ /* 0x000e300000002500 */
[----:B------:R-:W0:Y:S08]  /*0030*/  LDC R3, c[0x0][0x360] ;  /* 0x0000d800ff037b82 */ /* 0x000e300000000800 */
[----:B------:R-:W1:Y:S01]  /*0040*/  LDC R0, c[0x0][0x39c] ;  /* 0x0000e700ff007b82 */ /* 0x000e620000000800 */
[----:B0-----:R-:W-:-:S05]  /*0050*/  IMAD R3, R3, UR4, R2 ;  /* 0x0000000403037c24 */ /* 0x001fca000f8e0202 */
[----:B-1----:R-:W-:-:S13]  /*0060*/  ISETP.GE.AND P0, PT, R3, R0, PT ;  /* 0x000000000300720c */ /* 0x002fda0003f06270 */
[----:B------:R-:W-:Y:S05]  /*0070*/  @P0 EXIT ;  /* 0x000000000000094d */ /* 0x000fea0003800000 */
[----:B------:R-:W0:Y:S01]  /*0080*/  LDC R2, c[0x0][0x398] ;  /* 0x0000e600ff027b82 */ /* 0x000e220000000800 */
[----:B------:R-:W1:Y:S01]  /*0090*/  LDCU.64 UR4, c[0x0][0x358] ;  /* 0x00006b00ff0477ac */ /* 0x000e620008000a00 */
[----:B------:R-:W-:Y:S01]  /*00a0*/  HFMA2 R4, -RZ, RZ, 0, 0 ;  /* 0x00000000ff047431 */ /* 0x000fe200000001ff */
[----:B0-----:R-:W-:-:S13]  /*00b0*/  ISETP.GE.AND P0, PT, R2, 0x1, PT ;  /* 0x000000010200780c */ /* 0x001fda0003f06270 */
[----:B-1----:R-:W-:Y:S05]  /*00c0*/  @!P0 BRA `(.L_x_18) ;  /* 0x0000000800708947 */ /* 0x002fea0003800000 */
[C---:B------:R-:W-:Y:S02]  /*00d0*/  ISETP.GE.U32.AND P1, PT, R2.reuse, 0x8, PT ;  /* 0x000000080200780c */ /* 0x040fe40003f26070 */
[----:B------:R-:W-:Y:S02]  /*00e0*/  LOP3.LUT R5, R2, 0x7, RZ, 0xc0, !PT ;  /* 0x0000000702057812 */ /* 0x000fe400078ec0ff */
[----:B------:R-:W-:Y:S02]  /*00f0*/  MOV R4, RZ ;  /* 0x000000ff00047202 */ /* 0x000fe40000000f00 */
[----:B------:R-:W-:Y:S02]  /*0100*/  ISETP.NE.AND P0, PT, R5, RZ, PT ;  /* 0x000000ff0500720c */ /* 0x000fe40003f05270 */
[----:B------:R-:W-:-:S05]  /*0110*/  MOV R6, RZ ;  /* 0x000000ff00067202 */ /* 0x000fca0000000f00 */
[----:B------:R-:W-:Y:S06]  /*0120*/  @!P1 BRA `(.L_x_19) ;  /* 0x0000000400289947 */ /* 0x000fec0003800000 */
[----:B------:R-:W-:Y:S02]  /*0130*/  LOP3.LUT R6, R2, 0x7ffffff8, RZ, 0xc0, !PT ;  /* 0x7ffffff802067812 */ /* 0x000fe400078ec0ff */
[----:B------:R-:W-:Y:S02]  /*0140*/  MOV R4, RZ ;  /* 0x000000ff00047202 */ /* 0x000fe40000000f00 */
[----:B------:R-:W-:Y:S02]  /*0150*/  MOV R9, R3 ;  /* 0x0000000300097202 */ /* 0x000fe40000000f00 */
[----:B------:R-:W-:-:S07]  /*0160*/  IADD3 R7, PT, PT, -R6, RZ, RZ ;  /* 0x000000ff06077210 */ /* 0x000fce0007ffe1ff */
.L_x_20:
[----:B------:R-:W0:Y:S08]  /*0170*/  LDC.64 R16, c[0x0][0x380] ;  /* 0x0000e000ff107b82 */ /* 0x000e300000000a00 */
[----:B------:R-:W1:Y:S01]  /*0180*/  LDC.64 R24, c[0x0][0x388] ;  /* 0x0000e200ff187b82 */ /* 0x000e620000000a00 */
[----:B0-----:R-:W-:-:S05]  /*0190*/  IMAD.WIDE R16, R9, 0x4, R16 ;  /* 0x0000000409107825 */ /* 0x001fca00078e0210 */
[----:B------:R-:W2:Y:S01]  /*01a0*/  LDG.E R12, desc[UR4][R16.64] ;  /* 0x00000004100c7981 */ /* 0x000ea2000c1e1900 */
[----:B-1----:R-:W-:-:S04]  /*01b0*/  IMAD.WIDE R24, R9, 0x4, R24 ;  /* 0x0000000409187825 */ /* 0x002fc800078e0218 */
[C---:B------:R-:W-:Y:S01]  /*01c0*/  IMAD.WIDE R14, R0.reuse, 0x4, R16 ;  /* 0x00000004000e7825 */ /* 0x040fe200078e0210 */
[----:B------:R-:W2:Y:S03]  /*01d0*/  LDG.E R11, desc[UR4][R24.64] ;  /* 0x00000004180b7981 */ /* 0x000ea6000c1e1900 */
[C---:B------:R-:W-:Y:S01]  /*01e0*/  IMAD.WIDE R18, R0.reuse, 0x4, R24 ;  /* 0x0000000400127825 */ /* 0x040fe200078e0218 */
[----:B------:R0:W3:Y:S04]  /*01f0*/  LDG.E R27, desc[UR4][R14.64] ;  /* 0x000000040e1b7981 */ /* 0x0000e8000c1e1900 */
[----:B------:R-:W3:Y:S01]  /*0200*/  LDG.E R8, desc[UR4][R18.64] ;  /* 0x0000000412087981 */ /* 0x000ee2000c1e1900 */
[----:B------:R-:W-:-:S04]  /*0210*/  IMAD.WIDE R28, R0, 0x4, R18 ;  /* 0x00000004001c7825 */ /* 0x000fc800078e0212 */
[C---:B0-----:R-:W-:Y:S01]  /*0220*/  IMAD.WIDE R14, R0.reuse, 0x4, R14 ;  /* 0x00000004000e7825 */ /* 0x041fe200078e020e */
[----:B------:R-:W4:Y:S03]  /*0230*/  LDG.E R10, desc[UR4][R28.64] ;  /* 0x000000041c0a7981 */ /* 0x000f26000c1e1900 */
[C---:B------:R-:W-:Y:S01]  /*0240*/  IMAD.WIDE R16, R0.reuse, 0x4, R28 ;  /* 0x0000000400107825 */ /* 0x040fe200078e021c */
[----:B------:R-:W4:Y:S03]  /*0250*/  LDG.E R23, desc[UR4][R14.64] ;  /* 0x000000040e177981 */ /* 0x000f26000c1e1900 */
[C---:B------:R-:W-:Y:S01]  /*0260*/  IMAD.WIDE R20, R0.reuse, 0x4, R14 ;  /* 0x0000000400147825 */ /* 0x040fe200078e020e */
[----:B------:R0:W5:Y:S04]  /*0270*/  LDG.E R25, desc[UR4][R16.64] ;  /* 0x0000000410197981 */ /* 0x000168000c1e1900 */
[----:B------:R1:W5:Y:S01]  /*0280*/  LDG.E R22, desc[UR4][R20.64] ;  /* 0x0000000414167981 */ /* 0x000362000c1e1900 */
[----:B0-----:R-:W-:-:S04]  /*0290*/  IMAD.WIDE R16, R0, 0x4, R16 ;  /* 0x0000000400107825 */ /* 0x001fc800078e0210 */
[C---:B-1----:R-:W-:Y:S01]  /*02a0*/  IMAD.WIDE R20, R0.reuse, 0x4, R20 ;  /* 0x0000000400147825 */ /* 0x042fe200078e0214 */
[----:B------:R-:W5:Y:S03]  /*02b0*/  LDG.E R24, desc[UR4][R16.64] ;  /* 0x0000000410187981 */ /* 0x000f66000c1e1900 */
[C---:B------:R-:W-:Y:S01]  /*02c0*/  IMAD.WIDE R14, R0.reuse, 0x4, R16 ;  /* 0x00000004000e7825 */ /* 0x040fe200078e0210 */
[----:B------:R-:W5:Y:S03]  /*02d0*/  LDG.E R13, desc[UR4][R20.64] ;  /* 0x00000004140d7981 */ /* 0x000f66000c1e1900 */
[C---:B------:R-:W-:Y:S01]  /*02e0*/  IMAD.WIDE R18, R0.reuse, 0x4, R20 ;  /* 0x0000000400127825 */ /* 0x040fe200078e0214 */
[----:B------:R0:W5:Y:S04]  /*02f0*/  LDG.E R29, desc[UR4][R14.64] ;  /* 0x000000040e1d7981 */ /* 0x000168000c1e1900 */
[----:B------:R1:W5:Y:S01]  /*0300*/  LDG.E R26, desc[UR4][R18.64] ;  /* 0x00000004121a7981 */ /* 0x000362000c1e1900 */
[----:B0-----:R-:W-:-:S04]  /*0310*/  IMAD.WIDE R14, R0, 0x4, R14 ;  /* 0x00000004000e7825 */ /* 0x001fc800078e020e */
[----:B-1----:R-:W-:-:S04]  /*0320*/  IMAD.WIDE R18, R0, 0x4, R18 ;  /* 0x0000000400127825 */ /* 0x002fc800078e0212 */
[C---:B------:R-:W-:Y:S01]  /*0330*/  IMAD.WIDE R20, R0.reuse, 0x4, R14 ;  /* 0x0000000400147825 */ /* 0x040fe200078e020e */
[----:B------:R-:W5:Y:S03]  /*0340*/  LDG.E R28, desc[UR4][R18.64] ;  /* 0x00000004121c7981 */ /* 0x000f66000c1e1900 */
[----:B------:R-:W-:Y:S02]  /*0350*/  IMAD.WIDE R16, R0, 0x4, R18 ;  /* 0x0000000400107825 */ /* 0x000fe400078e0212 */
[----:B------:R-:W5:Y:S04]  /*0360*/  LDG.E R21, desc[UR4][R20.64] ;  /* 0x0000000414157981 */ /* 0x000f68000c1e1900 */
[----:B------:R-:W5:Y:S04]  /*0370*/  LDG.E R16, desc[UR4][R16.64] ;  /* 0x0000000410107981 */ /* 0x000f68000c1e1900 */
[----:B------:R-:W5:Y:S01]  /*0380*/  LDG.E R19, desc[UR4][R14.64] ;  /* 0x000000040e137981 */ /* 0x000f62000c1e1900 */
[----:B------:R-:W-:-:S04]  /*0390*/  IADD3 R7, PT, PT, R7, 0x8, RZ ;  /* 0x0000000807077810 */ /* 0x000fc80007ffe0ff */
[----:B------:R-:W-:Y:S02]  /*03a0*/  ISETP.NE.AND P1, PT, R7, RZ, PT ;  /* 0x000000ff0700720c */ /* 0x000fe40003f25270 */
[----:B------:R-:W-:Y:S01]  /*03b0*/  LEA R9, R0, R9, 0x3 ;  /* 0x0000000900097211 */ /* 0x000fe200078e18ff */
[----:B--2---:R-:W-:-:S04]  /*03c0*/  FADD R11, R12, -R11 ;  /* 0x8000000b0c0b7221 */ /* 0x004fc80000000000 */
[C---:B------:R-:W-:Y:S01]  /*03d0*/  FMUL R11, R12.reuse, R11 ;  /* 0x0000000b0c0b7220 */ /* 0x040fe20000400000 */
[----:B------:R-:W-:Y:S01]  /*03e0*/  FADD R12, -R12, 1 ;  /* 0x3f8000000c0c7421 */ /* 0x000fe20000000100 */
[----:B---3--:R-:W-:-:S03]  /*03f0*/  FADD R8, R27, -R8 ;  /* 0x800000081b087221 */ /* 0x008fc60000000000 */
[----:B------:R-:W-:Y:S01]  /*0400*/  FFMA R11, R11, R12, R4 ;  /* 0x0000000c0b0b7223 */ /* 0x000fe20000000004 */
[C---:B------:R-:W-:Y:S01]  /*0410*/  FMUL R8, R27.reuse, R8 ;  /* 0x000000081b087220 */ /* 0x040fe20000400000 */
[----:B------:R-:W-:Y:S01]  /*0420*/  FADD R27, -R27, 1 ;  /* 0x3f8000001b1b7421 */ /* 0x000fe20000000100 */
[----:B----4-:R-:W-:-:S03]  /*0430*/  FADD R10, R23, -R10 ;  /* 0x8000000a170a7221 */ /* 0x010fc60000000000 */
[----:B------:R-:W-:Y:S01]  /*0440*/  FFMA R8, R8, R27, R11 ;  /* 0x0000001b08087223 */ /* 0x000fe2000000000b */
[C---:B------:R-:W-:Y:S01]  /*0450*/  FMUL R11, R23.reuse, R10 ;  /* 0x0000000a170b7220 */ /* 0x040fe20000400000 */
[----:B------:R-:W-:Y:S01]  /*0460*/  FADD R23, -R23, 1 ;  /* 0x3f80000017177421 */ /* 0x000fe20000000100 */
[----:B-----5:R-:W-:-:S03]  /*0470*/  FADD R25, R22, -R25 ;  /* 0x8000001916197221 */ /* 0x020fc60000000000 */
[----:B------:R-:W-:Y:S01]  /*0480*/  FFMA R8, R11, R23, R8 ;  /* 0x000000170b087223 */ /* 0x000fe20000000008 */
[C---:B------:R-:W-:Y:S01]  /*0490*/  FMUL R25, R22.reuse, R25 ;  /* 0x0000001916197220 */ /* 0x040fe20000400000 */
[----:B------:R-:W-:-:S04]  /*04a0*/  FADD R22, -R22, 1 ;  /* 0x3f80000016167421 */ /* 0x000fc80000000100 */
[----:B------:R-:W-:Y:S01]  /*04b0*/  FFMA R8, R25, R22, R8 ;  /* 0x0000001619087223 */ /* 0x000fe20000000008 */
[----:B------:R-:W-:-:S04]  /*04c0*/  FADD R24, R13, -R24 ;  /* 0x800000180d187221 */ /* 0x000fc80000000000 */
[C---:B------:R-:W-:Y:S01]  /*04d0*/  FMUL R11, R13.reuse, R24 ;  /* 0x000000180d0b7220 */ /* 0x040fe20000400000 */
[----:B------:R-:W-:Y:S01]  /*04e0*/  FADD R13, -R13, 1 ;  /* 0x3f8000000d0d7421 */ /* 0x000fe20000000100 */
[----:B------:R-:W-:-:S03]  /*04f0*/  FADD R29, R26, -R29 ;  /* 0x8000001d1a1d7221 */ /* 0x000fc60000000000 */
[----:B------:R-:W-:Y:S01]  /*0500*/  FFMA R8, R11, R13, R8 ;  /* 0x0000000d0b087223 */ /* 0x000fe20000000008 */
[C---:B------:R-:W-:Y:S01]  /*0510*/  FMUL R29, R26.reuse, R29 ;  /* 0x0000001d1a1d7220 */ /* 0x040fe20000400000 */
[----:B------:R-:W-:-:S04]  /*0520*/  FADD R26, -R26, 1 ;  /* 0x3f8000001a1a7421 */ /* 0x000fc80000000100 */
[----:B------:R-:W-:Y:S01]  /*0530*/  FFMA R8, R29, R26, R8 ;  /* 0x0000001a1d087223 */ /* 0x000fe20000000008 */
[----:B------:R-:W-:Y:S01]  /*0540*/  FADD R19, R28, -R19 ;  /* 0x800000131c137221 */ /* 0x000fe20000000000 */
[----:B------:R-:W-:-:S03]  /*0550*/  FADD R21, R16, -R21 ;  /* 0x8000001510157221 */ /* 0x000fc60000000000 */
[C---:B------:R-:W-:Y:S01]  /*0560*/  FMUL R19, R28.reuse, R19 ;  /* 0x000000131c137220 */ /* 0x040fe20000400000 */
[----:B------:R-:W-:Y:S01]  /*0570*/  FADD R28, -R28, 1 ;  /* 0x3f8000001c1c7421 */ /* 0x000fe20000000100 */
[C---:B------:R-:W-:Y:S01]  /*0580*/  FMUL R21, R16.reuse, R21 ;  /* 0x0000001510157220 */ /* 0x040fe20000400000 */
[----:B------:R-:W-:Y:S02]  /*0590*/  FADD R4, -R16, 1 ;  /* 0x3f80000010047421 */ /* 0x000fe40000000100 */
[----:B------:R-:W-:-:S04]  /*05a0*/  FFMA R8, R19, R28, R8 ;  /* 0x0000001c13087223 */ /* 0x000fc80000000008 */
[----:B------:R-:W-:Y:S01]  /*05b0*/  FFMA R4, R21, R4, R8 ;  /* 0x0000000415047223 */ /* 0x000fe20000000008 */
[----:B------:R-:W-:Y:S06]  /*05c0*/  @P1 BRA `(.L_x_20) ;  /* 0xfffffff800e81947 */ /* 0x000fec000383ffff */
.L_x_19:
[----:B------:R-:W-:Y:S05]  /*05d0*/  @!P0 BRA `(.L_x_18) ;  /* 0x00000004002c8947 */ /* 0x000fea0003800000 */
[----:B------:R-:W-:Y:S02]  /*05e0*/  ISETP.GE.U32.AND P0, PT, R5, 0x4, PT ;  /* 0x000000040500780c */ /* 0x000fe40003f06070 */
[----:B------:R-:W-:-:S04]  /*05f0*/  LOP3.LUT R15, R2, 0x3, RZ, 0xc0, !PT ;  /* 0x00000003020f7812 */ /* 0x000fc800078ec0ff */
[----:B------:R-:W-:-:S07]  /*0600*/  ISETP.NE.AND P1, PT, R15, RZ, PT ;  /* 0x000000ff0f00720c */ /* 0x000fce0003f25270 */
[----:B------:R-:W-:Y:S06]  /*0610*/  @!P0 BRA `(.L_x_21) ;  /* 0x0000000000908947 */ /* 0x000fec0003800000 */
[----:B------:R-:W0:Y:S01]  /*0620*/  LDC.64 R12, c[0x0][0x380] ;  /* 0x0000e000ff0c7b82 */ /* 0x000e220000000a00 */
[----:B------:R-:W-:-:S07]  /*0630*/  IMAD R5, R6, R0, R3 ;  /* 0x0000000006057224 */ /* 0x000fce00078e0203 */
[----:B------:R-:W1:Y:S01]  /*0640*/  LDC.64 R16, c[0x0][0x388] ;  /* 0x0000e200ff107b82 */ /* 0x000e620000000a00 */
[----:B0-----:R-:W-:-:S04]  /*0650*/  IMAD.WIDE R12, R5, 0x4, R12 ;  /* 0x00000004050c7825 */ /* 0x001fc800078e020c */
[----:B-1----:R-:W-:Y:S02]  /*0660*/  IMAD.WIDE R16, R5, 0x4, R16 ;  /* 0x0000000405107825 */ /* 0x002fe400078e0210 */
[----:B------:R0:W2:Y:S02]  /*0670*/  LDG.E R5, desc[UR4][R12.64] ;  /* 0x000000040c057981 */ /* 0x0000a4000c1e1900 */
[C---:B------:R-:W-:Y:S02]  /*0680*/  IMAD.WIDE R18, R0.reuse, 0x4, R12 ;  /* 0x0000000400127825 */ /* 0x040fe400078e020c */
[----:B------:R-:W2:Y:S02]  /*0690*/  LDG.E R24, desc[UR4][R16.64] ;  /* 0x0000000410187981 */ /* 0x000ea4000c1e1900 */
[C---:B------:R-:W-:Y:S02]  /*06a0*/  IMAD.WIDE R20, R0.reuse, 0x4, R16 ;  /* 0x0000000400147825 */ /* 0x040fe400078e0210 */
[----:B------:R-:W3:Y:S02]  /*06b0*/  LDG.E R7, desc[UR4][R18.64] ;  /* 0x0000000412077981 */ /* 0x000ee4000c1e1900 */
[----:B------:R-:W-:-:S02]  /*06c0*/  IMAD.WIDE R22, R0, 0x4, R18 ;  /* 0x0000000400167825 */ /* 0x000fc400078e0212 */
[----:B------:R-:W3:Y:S02]  /*06d0*/  LDG.E R26, desc[UR4][R20.64] ;  /* 0x00000004141a7981 */ /* 0x000ee4000c1e1900 */
[C---:B------:R-:W-:Y:S02]  /*06e0*/  IMAD.WIDE R10, R0.reuse, 0x4, R20 ;  /* 0x00000004000a7825 */ /* 0x040fe400078e0214 */
[----:B------:R-:W4:Y:S02]  /*06f0*/  LDG.E R14, desc[UR4][R22.64] ;  /* 0x00000004160e7981 */ /* 0x000f24000c1e1900 */
[C---:B------:R-:W-:Y:S02]  /*0700*/  IMAD.WIDE R8, R0.reuse, 0x4, R22 ;  /* 0x0000000400087825 */ /* 0x040fe400078e0216 */
[----:B------:R-:W4:Y:S02]  /*0710*/  LDG.E R25, desc[UR4][R10.64] ;  /* 0x000000040a197981 */ /* 0x000f24000c1e1900 */
[----:B0-----:R-:W-:-:S02]  /*0720*/  IMAD.WIDE R12, R0, 0x4, R10 ;  /* 0x00000004000c7825 */ /* 0x001fc400078e020a */
[----:B------:R-:W5:Y:S04]  /*0730*/  LDG.E R8, desc[UR4][R8.64] ;  /* 0x0000000408087981 */ /* 0x000f68000c1e1900 */
[----:B------:R-:W5:Y:S01]  /*0740*/  LDG.E R13, desc[UR4][R12.64] ;  /* 0x000000040c0d7981 */ /* 0x000f62000c1e1900 */
[----:B------:R-:W-:Y:S01]  /*0750*/  IADD3 R6, PT, PT, R6, 0x4, RZ ;  /* 0x0000000406067810 */ /* 0x000fe20007ffe0ff */
        /* <DEDUP_REMOVED lines=11> */
[C---:B-----5:R-:W-:Y:S01]  /*0810*/  FADD R7, -R8.reuse, 1 ;  /* 0x3f80000008077421 */ /* 0x060fe20000000100 */
[----:B------:R-:W-:Y:S02]  /*0820*/  FADD R13, R8, -R13 ;  /* 0x8000000d080d7221 */ /* 0x000fe40000000000 */
[----:B------:R-:W-:Y:S02]  /*0830*/  FFMA R4, R4, R14, R5 ;  /* 0x0000000e04047223 */ /* 0x000fe40000000005 */
[----:B------:R-:W-:-:S04]  /*0840*/  FMUL R13, R8, R13 ;  /* 0x0000000d080d7220 */ /* 0x000fc80000400000 */
[----:B------:R-:W-:-:S07]  /*0850*/  FFMA R4, R13, R7, R4 ;  /* 0x000000070d047223 */ /* 0x000fce0000000004 */
.L_x_21:
[----:B------:R-:W-:Y:S05]  /*0860*/  @!P1 BRA `(.L_x_18) ;  /* 0x0000000000889947 */ /* 0x000fea0003800000 */
[----:B------:R-:W0:Y:S01]  /*0870*/  LDC.64 R12, c[0x0][0x380] ;  /* 0x0000e000ff0c7b82 */ /* 0x000e220000000a00 */
[----:B------:R-:W-:Y:S02]  /*0880*/  ISETP.NE.AND P0, PT, R15, 0x1, PT ;  /* 0x000000010f00780c */ /* 0x000fe40003f05270 */
[----:B------:R-:W-:-:S04]  /*0890*/  LOP3.LUT R2, R2, 0x1, RZ, 0xc0, !PT ;  /* 0x0000000102027812 */ /* 0x000fc800078ec0ff */
[----:B------:R-:W-:Y:S01]  /*08a0*/  ISETP.NE.U32.AND P1, PT, R2, 0x1, PT ;  /* 0x000000010200780c */ /* 0x000fe20003f25070 */
[----:B------:R-:W1:Y:S06]  /*08b0*/  LDC.64 R16, c[0x0][0x388] ;  /* 0x0000e200ff107b82 */ /* 0x000e6c0000000a00 */
[C---:B------:R-:W-:Y:S01]  /*08c0*/  @P0 IMAD R5, R6.reuse, R0, R3 ;  /* 0x0000000006050224 */ /* 0x040fe200078e0203 */
[----:B------:R-:W-:Y:S01]  /*08d0*/  @P0 IADD3 R6, PT, PT, R6, 0x2, RZ ;  /* 0x0000000206060810 */ /* 0x000fe20007ffe0ff */
[----:B------:R-:W2:Y:S08]  /*08e0*/  LDC.64 R10, c[0x0][0x380] ;  /* 0x0000e000ff0a7b82 */ /* 0x000eb00000000a00 */
[----:B------:R-:W3:Y:S01]  /*08f0*/  LDC.64 R8, c[0x0][0x388] ;  /* 0x0000e200ff087b82 */ /* 0x000ee20000000a00 */
[----:B0-----:R-:W-:-:S05]  /*0900*/  @P0 IMAD.WIDE R12, R5, 0x4, R12 ;  /* 0x00000004050c0825 */ /* 0x001fca00078e020c */
[----:B------:R-:W4:Y:S01]  /*0910*/  @P0 LDG.E R2, desc[UR4][R12.64] ;  /* 0x000000040c020981 */ /* 0x000f22000c1e1900 */
[----:B-1----:R-:W-:-:S04]  /*0920*/  @P0 IMAD.WIDE R16, R5, 0x4, R16 ;  /* 0x0000000405100825 */ /* 0x002fc800078e0210 */
[C---:B------:R-:W-:Y:S01]  /*0930*/  @P0 IMAD.WIDE R14, R0.reuse, 0x4, R12 ;  /* 0x00000004000e0825 */ /* 0x040fe200078e020c */
[----:B------:R-:W4:Y:S03]  /*0940*/  @P0 LDG.E R7, desc[UR4][R16.64] ;  /* 0x0000000410070981 */ /* 0x000f26000c1e1900 */
[----:B------:R-:W-:Y:S02]  /*0950*/  @P0 IMAD.WIDE R18, R0, 0x4, R16 ;  /* 0x0000000400120825 */ /* 0x000fe400078e0210 */
[----:B------:R-:W5:Y:S02]  /*0960*/  @P0 LDG.E R14, desc[UR4][R14.64] ;  /* 0x000000040e0e0981 */ /* 0x000f64000c1e1900 */
[----:B------:R-:W-:Y:S02]  /*0970*/  @!P1 IMAD R5, R6, R0, R3 ;  /* 0x0000000006059224 */ /* 0x000fe400078e0203 */
[----:B------:R-:W5:Y:S02]  /*0980*/  @P0 LDG.E R19, desc[UR4][R18.64] ;  /* 0x0000000412130981 */ /* 0x000f64000c1e1900 */
[----:B--2---:R-:W-:-:S04]  /*0990*/  @!P1 IMAD.WIDE R10, R5, 0x4, R10 ;  /* 0x00000004050a9825 */ /* 0x004fc800078e020a */
[----:B---3--:R-:W-:Y:S02]  /*09a0*/  @!P1 IMAD.WIDE R8, R5, 0x4, R8 ;  /* 0x0000000405089825 */ /* 0x008fe400078e0208 */
[----:B------:R-:W2:Y:S04]  /*09b0*/  @!P1 LDG.E R10, desc[UR4][R10.64] ;  /* 0x000000040a0a9981 */ /* 0x000ea8000c1e1900 */
[----:B------:R-:W3:Y:S01]  /*09c0*/  @!P1 LDG.E R9, desc[UR4][R8.64] ;  /* 0x0000000408099981 */ /* 0x000ee2000c1e1900 */
[----:B----4-:R-:W-:-:S04]  /*09d0*/  @P0 FADD R7, R2, -R7 ;  /* 0x8000000702070221 */ /* 0x010fc80000000000 */
[C---:B------:R-:W-:Y:S01]  /*09e0*/  @P0 FMUL R7, R2.reuse, R7 ;  /* 0x0000000702070220 */ /* 0x040fe20000400000 */
[----:B------:R-:W-:Y:S01]  /*09f0*/  @P0 FADD R2, -R2, 1 ;  /* 0x3f80000002020421 */ /* 0x000fe20000000100 */
[----:B-----5:R-:W-:-:S03]  /*0a00*/  @P0 FADD R5, R14, -R19 ;  /* 0x800000130e050221 */ /* 0x020fc60000000000 */
[----:B------:R-:W-:Y:S01]  /*0a10*/  @P0 FFMA R2, R7, R2, R4 ;  /* 0x0000000207020223 */ /* 0x000fe20000000004 */
[C---:B------:R-:W-:Y:S01]  /*0a20*/  @P0 FMUL R7, R14.reuse, R5 ;  /* 0x000000050e070220 */ /* 0x040fe20000400000 */
[----:B------:R-:W-:Y:S01]  /*0a30*/  @P0 FADD R14, -R14, 1 ;  /* 0x3f8000000e0e0421 */ /* 0x000fe20000000100 */
[C---:B--2---:R-:W-:Y:S01]  /*0a40*/  @!P1 FADD R0, -R10.reuse, 1 ;  /* 0x3f8000000a009421 */ /* 0x044fe20000000100 */
[C---:B---3--:R-:W-:Y:S02]  /*0a50*/  @!P1 FADD R5, R10.reuse, -R9 ;  /* 0x800000090a059221 */ /* 0x048fe40000000000 */
[----:B------:R-:W-:Y:S02]  /*0a60*/  @P0 FFMA R4, R7, R14, R2 ;  /* 0x0000000e07040223 */ /* 0x000fe40000000002 */
[----:B------:R-:W-:-:S04]  /*0a70*/  @!P1 FMUL R5, R10, R5 ;  /* 0x000000050a059220 */ /* 0x000fc80000400000 */
[----:B------:R-:W-:-:S07]  /*0a80*/  @!P1 FFMA R4, R5, R0, R4 ;  /* 0x0000000005049223 */ /* 0x000fce0000000004 */
.L_x_18:
[----:B------:R-:W0:Y:S02]  /*0a90*/  LDC.64 R6, c[0x0][0x390] ;  /* 0x0000e400ff067b82 */ /* 0x000e240000000a00 */
[----:B0-----:R-:W-:-:S05]  /*0aa0*/  IMAD.WIDE R2, R3, 0x4, R6 ;  /* 0x0000000403027825 */ /* 0x001fca00078e0206 */
[----:B------:R-:W-:Y:S01]  /*0ab0*/  STG.E desc[UR4][R2.64], R4 ;  /* 0x0000000402007986 */ /* 0x000fe2000c101904 */
[----:B------:R-:W-:Y:S05]  /*0ac0*/  EXIT ;  /* 0x000000000000794d */ /* 0x000fea0003800000 */
.L_x_22:
        /* <DEDUP_REMOVED lines=11> */
.L_x_123:


//--------------------- .text._Z14backward_naivePKfS0_S0_Pfiii --------------------------
	.section	.text._Z14backward_naivePKfS0_S0_Pfiii,"ax",@progbits
	.align	128
        .global         _Z14backward_naivePKfS0_S0_Pfiii
        .type           _Z14backward_naivePKfS0_S0_Pfiii,@function
        .size           _Z14backward_naivePKfS0_S0_Pfiii,(.L_x_124 - _Z14backward_naivePKfS0_S0_Pfiii)
        .other          _Z14backward_naivePKfS0_S0_Pfiii,@"STO_CUDA_ENTRY STV_DEFAULT"
_Z14backward_naivePKfS0_S0_Pfiii:
.text._Z14backward_naivePKfS0_S0_Pfiii:
[----:B------:R-:W-:Y:S01]  /*0000*/  LDC R1, c[0x0][0x37c] ;  /* 0x0000df00ff017b82 */ /* 0x000fe20000000800 */
[----:B------:R-:W0:Y:S07]  /*0010*/  S2R R6, SR_TID.X ;  /* 0x0000000000067919 */ /* 0x000e2e0000002100 */
[----:B------:R-:W1:Y:S01]  /*0020*/  LDC R5, c[0x0][0x364] ;  /* 0x0000d900ff057b82 */ /* 0x000e620000000800 */
[----:B------:R-:W1:Y:S07]  /*0030*/  S2R R4, SR_TID.Y ;  /* 0x0000000000047919 */ /* 0x000e6e0000002200 */
[----:B------:R-:W0:Y:S08]  /*0040*/  S2UR UR5, SR_CTAID.X ;  /* 0x00000000000579c3 */ /* 0x000e300000002500 */
[----:B------:R-:W0:Y:S08]  /*0050*/  LDC R3, c[0x0][0x360] ;  /* 0x0000d800ff037b82 */ /* 0x000e300000000800 */
[----:B------:R-:W1:Y:S08]  /*0060*/  S2UR UR4, SR_CTAID.Y ;  /* 0x00000000000479c3 */ /* 0x000e700000002600 */
[----:B------:R-:W2:Y:S08]  /*0070*/  LDC R0, c[0x0][0x3a8] ;  /* 0x0000ea00ff007b82 */ /* 0x000eb00000000800 */
[----:B------:R-:W3:Y:S01]  /*0080*/  LDC R2, c[0x0][0x3a4] ;  /* 0x0000e900ff027b82 */ /* 0x000ee20000000800 */
[----:B0-----:R-:W-:-:S02]  /*0090*/  IMAD R3, R3, UR5, R6 ;  /* 0x0000000503037c24 */ /* 0x001fc4000f8e0206 */
[----:B-1----:R-:W-:-:S03]  /*00a0*/  IMAD R5, R5, UR4, R4 ;  /* 0x0000000405057c24 */ /* 0x002fc6000f8e0204 */
[----:B--2---:R-:W-:-:S04]  /*00b0*/  ISETP.GE.AND P0, PT, R3, R0, PT ;  /* 0x000000000300720c */ /* 0x004fc80003f06270 */
[----:B---3--:R-:W-:-:S13]  /*00c0*/  ISETP.GE.OR P0, PT, R5, R2, P0 ;  /* 0x000000020500720c */ /* 0x008fda0000706670 */
[----:B------:R-:W-:Y:S05]  /*00d0*/  @P0 EXIT ;  /* 0x000000000000094d */ /* 0x000fea0003800000 */
[----:B------:R-:W0:Y:S01]  /*00e0*/  LDCU UR5, c[0x0][0x3a0] ;  /* 0x00007400ff0577ac */ /* 0x000e220008000800 */
[----:B------:R-:W-:Y:S01]  /*00f0*/  HFMA2 R8, -RZ, RZ, 0, 0 ;  /* 0x00000000ff087431 */ /* 0x000fe200000001ff */
[----:B------:R-:W1:Y:S01]  /*0100*/  LDCU.64 UR8, c[0x0][0x358] ;  /* 0x00006b00ff0877ac */ /* 0x000e620008000a00 */
[----:B0-----:R-:W-:-:S09]  /*0110*/  UISETP.GE.AND UP0, UPT, UR5, 0x1, UPT ;  /* 0x000000010500788c */ /* 0x001fd2000bf06270 */
[----:B-1----:R-:W-:Y:S05]  /*0120*/  BRA.U !UP0, `(.L_x_23) ;  /* 0x0000000d08507547 */ /* 0x002fea000b800000 */
[----:B------:R-:W-:Y:S01]  /*0130*/  UISETP.GE.U32.AND UP1, UPT, UR5, 0x8, UPT ;  /* 0x000000080500788c */ /* 0x000fe2000bf26070 */
[----:B------:R-:W-:Y:S01]  /*0140*/  MOV R8, RZ ;  /* 0x000000ff00087202 */ /* 0x000fe20000000f00 */
[----:B------:R-:W-:Y:S01]  /*0150*/  ULOP3.LUT UR6, UR5, 0x7, URZ, 0xc0, !UPT ;  /* 0x0000000705067892 */ /* 0x000fe2000f8ec0ff */
[----:B------:R-:W-:-:S03]  /*0160*/  UMOV UR4, URZ ;  /* 0x000000ff00047c82 */ /* 0x000fc60008000000 */
[----:B------:R-:W-:-:S03]  /*0170*/  UISETP.NE.AND UP0, UPT, UR6, URZ, UPT ;  /* 0x000000ff0600728c */ /* 0x000fc6000bf05270 */
[----:B------:R-:W-:Y:S08]  /*0180*/  BRA.U !UP1, `(.L_x_24) ;  /* 0x0000000509947547 */ /* 0x000ff0000b800000 */
[----:B------:R-:W-:Y:S01]  /*0190*/  ULOP3.LUT UR4, UR5, 0x7ffffff8, URZ, 0xc0, !UPT ;  /* 0x7ffffff805047892 */ /* 0x000fe2000f8ec0ff */
[----:B------:R-:W-:Y:S02]  /*01a0*/  MOV R8, RZ ;  /* 0x000000ff00087202 */ /* 0x000fe40000000f00 */
[----:B------:R-:W-:Y:S01]  /*01b0*/  MOV R9, R3 ;  /* 0x0000000300097202 */ /* 0x000fe20000000f00 */
[----:B------:R-:W-:Y:S01]  /*01c0*/  UIADD3 UR7, UPT, UPT, -UR4, URZ, URZ ;  /* 0x000000ff04077290 */ /* 0x000fe2000fffe1ff */
[----:B------:R-:W-:-:S11]  /*01d0*/  MOV R7, R5 ;  /* 0x0000000500077202 */ /* 0x000fd60000000f00 */
.L_x_25:
[----:B------:R-:W0:Y:S08]  /*01e0*/  LDC.64 R16, c[0x0][0x388] ;  /* 0x0000e200ff107b82 */ /* 0x000e300000000a00 */
[----:B------:R-:W1:Y:S08]  /*01f0*/  LDC.64 R20, c[0x0][0x390] ;  /* 0x0000e400ff147b82 */ /* 0x000e700000000a00 */
[----:B------:R-:W2:Y:S01]  /*0200*/  LDC.64 R28, c[0x0][0x380] ;  /* 0x0000e000ff1c7b82 */ /* 0x000ea20000000a00 */
[----:B0-----:R-:W-:-:S05]  /*0210*/  IMAD.WIDE R16, R9, 0x4, R16 ;  /* 0x0000000409107825 */ /* 0x001fca00078e0210 */
[----:B------:R-:W3:Y:S01]  /*0220*/  LDG.E R6, desc[UR8][R16.64] ;  /* 0x0000000810067981 */ /* 0x000ee2000c1e1900 */
[----:B-1----:R-:W-:-:S05]  /*0230*/  IMAD.WIDE R20, R9, 0x4, R20 ;  /* 0x0000000409147825 */ /* 0x002fca00078e0214 */
[----:B------:R-:W4:Y:S01]  /*0240*/  LDG.E R10, desc[UR8][R20.64] ;  /* 0x00000008140a7981 */ /* 0x000f22000c1e1900 */
[----:B------:R-:W-:-:S04]  /*0250*/  IMAD.WIDE R14, R0, 0x4, R16 ;  /* 0x00000004000e7825 */ /* 0x000fc800078e0210 */
[----:B------:R-:W-:Y:S01]  /*0260*/  IMAD.WIDE R18, R0, 0x4, R20 ;  /* 0x0000000400127825 */ /* 0x000fe200078e0214 */
[----:B------:R-:W5:Y:S03]  /*0270*/  LDG.E R11, desc[UR8][R14.64] ;  /* 0x000000080e0b7981 */ /* 0x000f66000c1e1900 */
[----:B--2---:R-:W-:Y:S01]  /*0280*/  IMAD.WIDE R28, R7, 0x4, R28 ;  /* 0x00000004071c7825 */ /* 0x004fe200078e021c */
[----:B------:R-:W5:Y:S04]  /*0290*/  LDG.E R4, desc[UR8][R18.64] ;  /* 0x0000000812047981 */ /* 0x000f68000c1e1900 */
[----:B------:R0:W2:Y:S02]  /*02a0*/  LDG.E R13, desc[UR8][R28.64] ;  /* 0x000000081c0d7981 */ /* 0x0000a4000c1e1900 */
[----:B0-----:R-:W-:-:S05]  /*02b0*/  IMAD.WIDE R28, R2, 0x4, R28 ;  /* 0x00000004021c7825 */ /* 0x001fca00078e021c */
[----:B------:R0:W2:Y:S01]  /*02c0*/  LDG.E R23, desc[UR8][R28.64] ;  /* 0x000000081c177981 */ /* 0x0000a2000c1e1900 */
[----:B------:R-:W-:-:S04]  /*02d0*/  IMAD.WIDE R26, R0, 0x4, R14 ;  /* 0x00000004001a7825 */ /* 0x000fc800078e020e */
[C---:B------:R-:W-:Y:S02]  /*02e0*/  IMAD.WIDE R24, R0.reuse, 0x4, R26 ;  /* 0x0000000400187825 */ /* 0x040fe400078e021a */
[----:B------:R-:W2:Y:S02]  /*02f0*/  LDG.E R27, desc[UR8][R26.64] ;  /* 0x000000081a1b7981 */ /* 0x000ea4000c1e1900 */
[C---:B------:R-:W-:Y:S02]  /*0300*/  IMAD.WIDE R16, R0.reuse, 0x4, R24 ;  /* 0x0000000400107825 */ /* 0x040fe400078e0218 */
[----:B------:R-:W2:Y:S02]  /*0310*/  LDG.E R25, desc[UR8][R24.64] ;  /* 0x0000000818197981 */ /* 0x000ea4000c1e1900 */
[----:B------:R-:W-:Y:S02]  /*0320*/  IMAD.WIDE R20, R0, 0x4, R16 ;  /* 0x0000000400147825 */ /* 0x000fe400078e0210 */
[----:B------:R1:W2:Y:S02]  /*0330*/  LDG.E R22, desc[UR8][R16.64] ;  /* 0x0000000810167981 */ /* 0x0002a4000c1e1900 */
[----:B0-----:R-:W-:-:S04]  /*0340*/  IMAD.WIDE R28, R2, 0x4, R28 ;  /* 0x00000004021c7825 */ /* 0x001fc800078e021c */
[C---:B------:R-:W-:Y:S02]  /*0350*/  IMAD.WIDE R14, R0.reuse, 0x4, R20 ;  /* 0x00000004000e7825 */ /* 0x040fe400078e0214 */
[----:B------:R3:W2:Y:S02]  /*0360*/  LDG.E R20, desc[UR8][R20.64] ;  /* 0x0000000814147981 */ /* 0x0006a4000c1e1900 */
[----:B------:R-:W-:-:S04]  /*0370*/  IMAD.WIDE R18, R0, 0x4, R18 ;  /* 0x0000000400127825 */ /* 0x000fc800078e0212 */
[----:B-1----:R-:W-:-:S04]  /*0380*/  IMAD.WIDE R16, R0, 0x4, R14 ;  /* 0x0000000400107825 */ /* 0x002fc800078e020e */
[C---:B---3--:R-:W-:Y:S01]  /*0390*/  FADD R21, -R6.reuse, 1 ;  /* 0x3f80000006157421 */ /* 0x048fe20000000100 */
[----:B----4-:R-:W-:-:S04]  /*03a0*/  FADD R10, R6, -R10 ;  /* 0x8000000a060a7221 */ /* 0x010fc80000000000 */
[----:B------:R-:W-:Y:S02]  /*03b0*/  FMUL R12, R6, R10 ;  /* 0x0000000a060c7220 */ /* 0x000fe40000400000 */
[----:B------:R0:W3:Y:S02]  /*03c0*/  LDG.E R10, desc[UR8][R14.64] ;  /* 0x000000080e0a7981 */ /* 0x0000e4000c1e1900 */
[----:B------:R-:W-:Y:S01]  /*03d0*/  FMUL R12, R12, R21 ;  /* 0x000000150c0c7220 */ /* 0x000fe20000400000 */
[----:B-----5:R-:W-:Y:S01]  /*03e0*/  FADD R24, R11, -R4 ;  /* 0x800000040b187221 */ /* 0x020fe20000000000 */
[----:B------:R1:W4:Y:S01]  /*03f0*/  LDG.E R6, desc[UR8][R16.64] ;  /* 0x0000000810067981 */ /* 0x000322000c1e1900 */
[----:B0-----:R-:W-:-:S04]  /*0400*/  IMAD.WIDE R14, R2, 0x4, R28 ;  /* 0x00000004020e7825 */ /* 0x001fc800078e021c */
[----:B--2---:R-:W-:Y:S01]  /*0410*/  FFMA R8, R12, R13, R8 ;  /* 0x0000000d0c087223 */ /* 0x004fe20000000008 */
[C---:B------:R-:W-:Y:S01]  /*0420*/  FADD R26, -R11.reuse, 1 ;  /* 0x3f8000000b1a7421 */ /* 0x040fe20000000100 */
[----:B------:R-:W-:Y:S01]  /*0430*/  FMUL R21, R11, R24 ;  /* 0x000000180b157220 */ /* 0x000fe20000400000 */
[----:B------:R0:W2:Y:S01]  /*0440*/  LDG.E R4, desc[UR8][R18.64] ;  /* 0x0000000812047981 */ /* 0x0000a2000c1e1900 */
[----:B-1----:R-:W-:-:S03]  /*0450*/  IMAD.WIDE R16, R0, 0x4, R18 ;  /* 0x0000000400107825 */ /* 0x002fc600078e0212 */
[----:B------:R-:W5:Y:S01]  /*0460*/  LDG.E R28, desc[UR8][R28.64] ;  /* 0x000000081c1c7981 */ /* 0x000f62000c1e1900 */
[----:B------:R-:W-:-:S04]  /*0470*/  IMAD.WIDE R12, R2, 0x4, R14 ;  /* 0x00000004020c7825 */ /* 0x000fc800078e020e */
[----:B------:R-:W-:Y:S02]  /*0480*/  FMUL R11, R21, R26 ;  /* 0x0000001a150b7220 */ /* 0x000fe40000400000 */
[----:B------:R1:W3:Y:S01]  /*0490*/  LDG.E R26, desc[UR8][R16.64] ;  /* 0x00000008101a7981 */ /* 0x0002e2000c1e1900 */
[----:B0-----:R-:W-:-:S03]  /*04a0*/  IMAD.WIDE R18, R2, 0x4, R12 ;  /* 0x0000000402127825 */ /* 0x001fc600078e020c */
[----:B------:R0:W4:Y:S04]  /*04b0*/  LDG.E R24, desc[UR8][R14.64] ;  /* 0x000000080e187981 */ /* 0x000128000c1e1900 */
[----:B------:R-:W4:Y:S01]  /*04c0*/  LDG.E R21, desc[UR8][R12.64] ;  /* 0x000000080c157981 */ /* 0x000f22000c1e1900 */
[----:B-1----:R-:W-:-:S04]  /*04d0*/  IMAD.WIDE R16, R0, 0x4, R16 ;  /* 0x0000000400107825 */ /* 0x002fc800078e0210 */
[----:B0-----:R-:W-:Y:S01]  /*04e0*/  IMAD.WIDE R14, R2, 0x4, R18 ;  /* 0x00000004020e7825 */ /* 0x001fe200078e0212 */
[----:B------:R0:W4:Y:S03]  /*04f0*/  LDG.E R13, desc[UR8][R16.64] ;  /* 0x00000008100d7981 */ /* 0x000126000c1e1900 */
[----:B------:R-:W-:Y:S02]  /*0500*/  FFMA R23, R11, R23, R8 ;  /* 0x000000170b177223 */ /* 0x000fe40000000008 */
[----:B------:R1:W4:Y:S04]  /*0510*/  LDG.E R8, desc[UR8][R14.64] ;  /* 0x000000080e087981 */ /* 0x000328000c1e1900 */
[----:B------:R1:W4:Y:S01]  /*0520*/  LDG.E R12, desc[UR8][R18.64] ;  /* 0x00000008120c7981 */ /* 0x000322000c1e1900 */
[----:B0-----:R-:W-:-:S04]  /*0530*/  IMAD.WIDE R16, R0, 0x4, R16 ;  /* 0x0000000400107825 */ /* 0x001fc800078e0210 */
[----:B-1----:R-:W-:Y:S01]  /*0540*/  IMAD.WIDE R14, R2, 0x4, R14 ;  /* 0x00000004020e7825 */ /* 0x002fe200078e020e */
[----:B------:R-:W4:Y:S03]  /*0550*/  LDG.E R11, desc[UR8][R16.64] ;  /* 0x00000008100b7981 */ /* 0x000f26000c1e1900 */
[C---:B------:R-:W-:Y:S01]  /*0560*/  IMAD.WIDE R18, R0.reuse, 0x4, R16 ;  /* 0x0000000400127825 */ /* 0x040fe200078e0210 */
[----:B------:R-:W4:Y:S04]  /*0570*/  LDG.E R29, desc[UR8][R14.64] ;  /* 0x000000080e1d7981 */ /* 0x000f28000c1e1900 */
[----:B------:R0:W4:Y:S02]  /*0580*/  LDG.E R15, desc[UR8][R18.64] ;  /* 0x00000008120f7981 */ /* 0x000124000c1e1900 */
[----:B0-----:R-:W-:-:S06]  /*0590*/  IMAD.WIDE R18, R0, 0x4, R18 ;  /* 0x0000000400127825 */ /* 0x001fcc00078e0212 */
[----:B------:R-:W4:Y:S01]  /*05a0*/  LDG.E R19, desc[UR8][R18.64] ;  /* 0x0000000812137981 */ /* 0x000f22000c1e1900 */
[----:B------:R-:W-:-:S04]  /*05b0*/  UIADD3 UR7, UPT, UPT, UR7, 0x8, URZ ;  /* 0x0000000807077890 */ /* 0x000fc8000fffe0ff */
[----:B------:R-:W-:Y:S01]  /*05c0*/  UISETP.NE.AND UP1, UPT, UR7, URZ, UPT ;  /* 0x000000ff0700728c */ /* 0x000fe2000bf25270 */
[----:B------:R-:W-:Y:S02]  /*05d0*/  LEA R9, R0, R9, 0x3 ;  /* 0x0000000900097211 */ /* 0x000fe400078e18ff */
[----:B------:R-:W-:Y:S01]  /*05e0*/  LEA R7, R2, R7, 0x3 ;  /* 0x0000000702077211 */ /* 0x000fe200078e18ff */
[----:B--2---:R-:W-:-:S04]  /*05f0*/  FADD R4, R27, -R4 ;  /* 0x800000041b047221 */ /* 0x004fc80000000000 */
[C---:B------:R-:W-:Y:S01]  /*0600*/  FMUL R4, R27.reuse, R4 ;  /* 0x000000041b047220 */ /* 0x040fe20000400000 */
[----:B------:R-:W-:Y:S01]  /*0610*/  FADD R27, -R27, 1 ;  /* 0x3f8000001b1b7421 */ /* 0x000fe20000000100 */
[----:B---3--:R-:W-:-:S03]  /*0620*/  FADD R26, R25, -R26 ;  /* 0x8000001a191a7221 */ /* 0x008fc60000000000 */
[----:B------:R-:W-:Y:S01]  /*0630*/  FMUL R4, R4, R27 ;  /* 0x0000001b04047220 */ /* 0x000fe20000400000 */
[C---:B------:R-:W-:Y:S01]  /*0640*/  FMUL R26, R25.reuse, R26 ;  /* 0x0000001a191a7220 */ /* 0x040fe20000400000 */
[----:B------:R-:W-:Y:S02]  /*0650*/  FADD R25, -R25, 1 ;  /* 0x3f80000019197421 */ /* 0x000fe40000000100 */
[----:B-----5:R-:W-:Y:S02]  /*0660*/  FFMA R23, R4, R28, R23 ;  /* 0x0000001c04177223 */ /* 0x020fe40000000017 */
[----:B------:R-:W-:Y:S01]  /*0670*/  FMUL R26, R26, R25 ;  /* 0x000000191a1a7220 */ /* 0x000fe20000400000 */
[----:B----4-:R-:W-:-:S04]  /*0680*/  FADD R13, R22, -R13 ;  /* 0x8000000d160d7221 */ /* 0x010fc80000000000 */
[C---:B------:R-:W-:Y:S01]  /*0690*/  FMUL R13, R22.reuse, R13 ;  /* 0x0000000d160d7220 */ /* 0x040fe20000400000 */
[----:B------:R-:W-:Y:S01]  /*06a0*/  FADD R22, -R22, 1 ;  /* 0x3f80000016167421 */ /* 0x000fe20000000100 */
[----:B------:R-:W-:-:S03]  /*06b0*/  FFMA R24, R26, R24, R23 ;  /* 0x000000181a187223 */ /* 0x000fc60000000017 */
[----:B------:R-:W-:Y:S01]  /*06c0*/  FMUL R13, R13, R22 ;  /* 0x000000160d0d7220 */ /* 0x000fe20000400000 */
[----:B------:R-:W-:-:S04]  /*06d0*/  FADD R11, R20, -R11 ;  /* 0x8000000b140b7221 */ /* 0x000fc80000000000 */
        /* <DEDUP_REMOVED lines=13> */
[----:B------:R-:W-:-:S04]  /*07b0*/  FMUL R19, R19, R6 ;  /* 0x0000000613137220 */ /* 0x000fc80000400000 */
[----:B------:R-:W-:Y:S01]  /*07c0*/  FFMA R8, R19, R29, R8 ;  /* 0x0000001d13087223 */ /* 0x000fe20000000008 */
[----:B------:R-:W-:Y:S06]  /*07d0*/  BRA.U UP1, `(.L_x_25) ;  /* 0xfffffff901807547 */ /* 0x000fec000b83ffff */
.L_x_24:
[----:B------:R-:W-:Y:S05]  /*07e0*/  BRA.U !UP0, `(.L_x_23) ;  /* 0x0000000508a07547 */ /* 0x000fea000b800000 */
[----:B------:R-:W-:Y:S02]  /*07f0*/  UISETP.GE.U32.AND UP0, UPT, UR6, 0x4, UPT ;  /* 0x000000040600788c */ /* 0x000fe4000bf06070 */
[----:B------:R-:W-:-:S04]  /*0800*/  ULOP3.LUT UR7, UR5, 0x3, URZ, 0xc0, !UPT ;  /* 0x0000000305077892 */ /* 0x000fc8000f8ec0ff */
[----:B------:R-:W-:-:S03]  /*0810*/  UISETP.NE.AND UP1, UPT, UR7, URZ, UPT ;  /* 0x000000ff0700728c */ /* 0x000fc6000bf25270 */
[----:B------:R-:W-:Y:S08]  /*0820*/  BRA.U !UP0, `(.L_x_26) ;  /* 0x0000000108c87547 */ /* 0x000ff0000b800000 */
[----:B------:R-:W0:Y:S01]  /*0830*/  LDC.64 R10, c[0x0][0x388] ;  /* 0x0000e200ff0a7b82 */ /* 0x000e220000000a00 */
[----:B------:R-:W-:Y:S02]  /*0840*/  IMAD R9, R0, UR4, R3 ;  /* 0x0000000400097c24 */ /* 0x000fe4000f8e0203 */
[----:B------:R-:W-:-:S05]  /*0850*/  IMAD R13, R2, UR4, R5 ;  /* 0x00000004020d7c24 */ /* 0x000fca000f8e0205 */
[----:B------:R-:W1:Y:S08]  /*0860*/  LDC.64 R14, c[0x0][0x390] ;  /* 0x0000e400ff0e7b82 */ /* 0x000e700000000a00 */
[----:B------:R-:W2:Y:S01]  /*0870*/  LDC.64 R6, c[0x0][0x380] ;  /* 0x0000e000ff067b82 */ /* 0x000ea20000000a00 */
[----:B0-----:R-:W-:-:S05]  /*0880*/  IMAD.WIDE R10, R9, 0x4, R10 ;  /* 0x00000004090a7825 */ /* 0x001fca00078e020a */
[----:B------:R0:W3:Y:S01]  /*0890*/  LDG.E R4, desc[UR8][R10.64] ;  /* 0x000000080a047981 */ /* 0x0000e2000c1e1900 */
[----:B-1----:R-:W-:-:S04]  /*08a0*/  IMAD.WIDE R14, R9, 0x4, R14 ;  /* 0x00000004090e7825 */ /* 0x002fc800078e020e */
[C---:B------:R-:W-:Y:S01]  /*08b0*/  IMAD.WIDE R28, R0.reuse, 0x4, R10 ;  /* 0x00000004001c7825 */ /* 0x040fe200078e020a */
[----:B------:R1:W3:Y:S03]  /*08c0*/  LDG.E R9, desc[UR8][R14.64] ;  /* 0x000000080e097981 */ /* 0x0002e6000c1e1900 */
[C---:B------:R-:W-:Y:S01]  /*08d0*/  IMAD.WIDE R24, R0.reuse, 0x4, R14 ;  /* 0x0000000400187825 */ /* 0x040fe200078e020e */
[----:B------:R-:W4:Y:S03]  /*08e0*/  LDG.E R18, desc[UR8][R28.64] ;  /* 0x000000081c127981 */ /* 0x000f26000c1e1900 */
[----:B--2---:R-:W-:Y:S01]  /*08f0*/  IMAD.WIDE R6, R13, 0x4, R6 ;  /* 0x000000040d067825 */ /* 0x004fe200078e0206 */
[----:B------:R2:W4:Y:S03]  /*0900*/  LDG.E R19, desc[UR8][R24.64] ;  /* 0x0000000818137981 */ /* 0x000526000c1e1900 */
[C---:B------:R-:W-:Y:S01]  /*0910*/  IMAD.WIDE R20, R0.reuse, 0x4, R28 ;  /* 0x0000000400147825 */ /* 0x040fe200078e021c */
[----:B------:R5:W4:Y:S03]  /*0920*/  LDG.E R23, desc[UR8][R6.64] ;  /* 0x0000000806177981 */ /* 0x000b26000c1e1900 */
[C---:B------:R-:W-:Y:S01]  /*0930*/  IMAD.WIDE R12, R0.reuse, 0x4, R24 ;  /* 0x00000004000c7825 */ /* 0x040fe200078e0218 */
[----:B------:R-:W4:Y:S03]  /*0940*/  LDG.E R22, desc[UR8][R20.64] ;  /* 0x0000000814167981 */ /* 0x000f26000c1e1900 */
[C---:B0-----:R-:W-:Y:S01]  /*0950*/  IMAD.WIDE R10, R0.reuse, 0x4, R20 ;  /* 0x00000004000a7825 */ /* 0x041fe200078e0214 */
[----:B------:R-:W4:Y:S03]  /*0960*/  LDG.E R27, desc[UR8][R12.64] ;  /* 0x000000080c1b7981 */ /* 0x000f26000c1e1900 */
[----:B-1----:R-:W-:-:S02]  /*0970*/  IMAD.WIDE R14, R0, 0x4, R12 ;  /* 0x00000004000e7825 */ /* 0x002fc400078e020c */
[----:B------:R-:W4:Y:S02]  /*0980*/  LDG.E R10, desc[UR8][R10.64] ;  /* 0x000000080a0a7981 */ /* 0x000f24000c1e1900 */
[C---:B------:R-:W-:Y:S02]  /*0990*/  IMAD.WIDE R16, R2.reuse, 0x4, R6 ;  /* 0x0000000402107825 */ /* 0x040fe400078e0206 */
[----:B------:R-:W4:Y:S02]  /*09a0*/  LDG.E R15, desc[UR8][R14.64] ;  /* 0x000000080e0f7981 */ /* 0x000f24000c1e1900 */
[C---:B--2---:R-:W-:Y:S02]  /*09b0*/  IMAD.WIDE R24, R2.reuse, 0x4, R16 ;  /* 0x0000000402187825 */ /* 0x044fe400078e0210 */
[----:B------:R-:W2:Y:S04]  /*09c0*/  LDG.E R26, desc[UR8][R16.64] ;  /* 0x00000008101a7981 */ /* 0x000ea8000c1e1900 */
[----:B------:R-:W2:Y:S01]  /*09d0*/  LDG.E R28, desc[UR8][R24.64] ;  /* 0x00000008181c7981 */ /* 0x000ea2000c1e1900 */
[----:B-----5:R-:W-:-:S06]  /*09e0*/  IMAD.WIDE R6, R2, 0x4, R24 ;  /* 0x0000000402067825 */ /* 0x020fcc00078e0218 */
[----:B------:R-:W5:Y:S01]  /*09f0*/  LDG.E R6, desc[UR8][R6.64] ;  /* 0x0000000806067981 */ /* 0x000f62000c1e1900 */
[----:B------:R-:W-:Y:S01]  /*0a00*/  UIADD3 UR4, UPT, UPT, UR4, 0x4, URZ ;  /* 0x0000000404047890 */ /* 0x000fe2000fffe0ff */
[----:B---3--:R-:W-:-:S04]  /*0a10*/  FADD R9, R4, -R9 ;  /* 0x8000000904097221 */ /* 0x008fc80000000000 */
[C---:B------:R-:W-:Y:S01]  /*0a20*/  FMUL R9, R4.reuse, R9 ;  /* 0x0000000904097220 */ /* 0x040fe20000400000 */
[----:B------:R-:W-:Y:S01]  /*0a30*/  FADD R4, -R4, 1 ;  /* 0x3f80000004047421 */ /* 0x000fe20000000100 */
[----:B----4-:R-:W-:-:S03]  /*0a40*/  FADD R19, R18, -R19 ;  /* 0x8000001312137221 */ /* 0x010fc60000000000 */
[----:B------:R-:W-:Y:S01]  /*0a50*/  FMUL R9, R9, R4 ;  /* 0x0000000409097220 */ /* 0x000fe20000400000 */
[C---:B------:R-:W-:Y:S01]  /*0a60*/  FMUL R19, R18.reuse, R19 ;  /* 0x0000001312137220 */ /* 0x040fe20000400000 */
[----:B------:R-:W-:Y:S02]  /*0a70*/  FADD R18, -R18, 1 ;  /* 0x3f80000012127421 */ /* 0x000fe40000000100 */
[----:B------:R-:W-:Y:S01]  /*0a80*/  FFMA R9, R9, R23, R8 ;  /* 0x0000001709097223 */ /* 0x000fe20000000008 */
[----:B------:R-:W-:Y:S01]  /*0a90*/  FADD R27, R22, -R27 ;  /* 0x8000001b161b7221 */ /* 0x000fe20000000000 */
[----:B------:R-:W-:-:S03]  /*0aa0*/  FMUL R18, R19, R18 ;  /* 0x0000001213127220 */ /* 0x000fc60000400000 */
[C---:B------:R-:W-:Y:S01]  /*0ab0*/  FMUL R27, R22.reuse, R27 ;  /* 0x0000001b161b7220 */ /* 0x040fe20000400000 */
[----:B------:R-:W-:Y:S01]  /*0ac0*/  FADD R22, -R22, 1 ;  /* 0x3f80000016167421 */ /* 0x000fe20000000100 */
[----:B------:R-:W-:-:S03]  /*0ad0*/  FADD R15, R10, -R15 ;  /* 0x8000000f0a0f7221 */ /* 0x000fc60000000000 */
[----:B------:R-:W-:Y:S01]  /*0ae0*/  FMUL R22, R27, R22 ;  /* 0x000000161b167220 */ /* 0x000fe20000400000 */
[----:B------:R-:W-:Y:S01]  /*0af0*/  FMUL R15, R10, R15 ;  /* 0x0000000f0a0f7220 */ /* 0x000fe20000400000 */
[----:B--2---:R-:W-:Y:S01]  /*0b00*/  FFMA R9, R18, R26, R9 ;  /* 0x0000001a12097223 */ /* 0x004fe20000000009 */
[----:B------:R-:W-:-:S03]  /*0b10*/  FADD R10, -R10, 1 ;  /* 0x3f8000000a0a7421 */ /* 0x000fc60000000100 */
[----:B------:R-:W-:Y:S01]  /*0b20*/  FFMA R9, R22, R28, R9 ;  /* 0x0000001c16097223 */ /* 0x000fe20000000009 */
[----:B------:R-:W-:-:S04]  /*0b30*/  FMUL R10, R15, R10 ;  /* 0x0000000a0f0a7220 */ /* 0x000fc80000400000 */
[----:B-----5:R-:W-:-:S07]  /*0b40*/  FFMA R8, R10, R6, R9 ;  /* 0x000000060a087223 */ /* 0x020fce0000000009 */
.L_x_26:
[----:B------:R-:W-:Y:S05]  /*0b50*/  BRA.U !UP1, `(.L_x_23) ;  /* 0x0000000109c47547 */ /* 0x000fea000b800000 */
[----:B------:R-:W-:Y:S02]  /*0b60*/  UISETP.NE.AND UP0, UPT, UR7, 0x1, UPT ;  /* 0x000000010700788c */ /* 0x000fe4000bf05270 */
[----:B------:R-:W-:-:S04]  /*0b70*/  ULOP3.LUT UR5, UR5, 0x1, URZ, 0xc0, !UPT ;  /* 0x0000000105057892 */ /* 0x000fc8000f8ec0ff */
[----:B------:R-:W-:-:S03]  /*0b80*/  UISETP.NE.U32.AND UP1, UPT, UR5, 0x1, UPT ;  /* 0x000000010500788c */ /* 0x000fc6000bf25070 */
[----:B------:R-:W-:Y:S08]  /*0b90*/  BRA.U !UP0, `(.L_x_27) ;  /* 0x0000000108707547 */ /* 0x000ff0000b800000 */
[----:B------:R-:W0:Y:S01]  /*0ba0*/  LDC.64 R10, c[0x0][0x388] ;  /* 0x0000e200ff0a7b82 */ /* 0x000e220000000a00 */
[----:B------:R-:W-:-:S07]  /*0bb0*/  IMAD R9, R0, UR4, R3 ;  /* 0x0000000400097c24 */ /* 0x000fce000f8e0203 */
[----:B------:R-:W1:Y:S08]  /*0bc0*/  LDC.64 R12, c[0x0][0x390] ;  /* 0x0000e400ff0c7b82 */ /* 0x000e700000000a00 */
[----:B------:R-:W2:Y:S01]  /*0bd0*/  LDC.64 R6, c[0x0][0x380] ;  /* 0x0000e000ff067b82 */ /* 0x000ea20000000a00 */
[----:B0-----:R-:W-:-:S04]  /*0be0*/  IMAD.WIDE R10, R9, 0x4, R10 ;  /* 0x00000004090a7825 */ /* 0x001fc800078e020a */
[----:B------:R-:W-:Y:S01]  /*0bf0*/  IMAD R19, R2, UR4, R5 ;  /* 0x0000000402137c24 */ /* 0x000fe2000f8e0205 */
[----:B------:R-:W3:Y:S01]  /*0c00*/  LDG.E R4, desc[UR8][R10.64] ;  /* 0x000000080a047981 */ /* 0x000ee2000c1e1900 */
[----:B-1----:R-:W-:-:S04]  /*0c10*/  IMAD.WIDE R12, R9, 0x4, R12 ;  /* 0x00000004090c7825 */ /* 0x002fc800078e020c */
[C---:B------:R-:W-:Y:S01]  /*0c20*/  IMAD.WIDE R14, R0.reuse, 0x4, R10 ;  /* 0x00000004000e7825 */ /* 0x040fe200078e020a */
[----:B------:R-:W3:Y:S03]  /*0c30*/  LDG.E R9, desc[UR8][R12.64] ;  /* 0x000000080c097981 */ /* 0x000ee6000c1e1900 */
[----:B------:R-:W-:Y:S02]  /*0c40*/  IMAD.WIDE R16, R0, 0x4, R12 ;  /* 0x0000000400107825 */ /* 0x000fe400078e020c */
[----:B------:R-:W4:Y:S02]  /*0c50*/  LDG.E R14, desc[UR8][R14.64] ;  /* 0x000000080e0e7981 */ /* 0x000f24000c1e1900 */
[----:B--2---:R-:W-:Y:S02]  /*0c60*/  IMAD.WIDE R6, R19, 0x4, R6 ;  /* 0x0000000413067825 */ /* 0x004fe400078e0206 */
[----:B------:R-:W4:Y:S02]  /*0c70*/  LDG.E R17, desc[UR8][R16.64] ;  /* 0x0000000810117981 */ /* 0x000f24000c1e1900 */
[----:B------:R-:W-:-:S02]  /*0c80*/  IMAD.WIDE R18, R2, 0x4, R6 ;  /* 0x0000000402127825 */ /* 0x000fc400078e0206 */
[----:B------:R-:W2:Y:S04]  /*0c90*/  LDG.E R20, desc[UR8][R6.64] ;  /* 0x0000000806147981 */ /* 0x000ea8000c1e1900 */
        /* <DEDUP_REMOVED lines=9> */
[----:B--2---:R-:W-:Y:S02]  /*0d30*/  FFMA R8, R9, R20, R8 ;  /* 0x0000001409087223 */ /* 0x004fe40000000008 */
[----:B------:R-:W-:-:S04]  /*0d40*/  FMUL R11, R11, R14 ;  /* 0x0000000e0b0b7220 */ /* 0x000fc80000400000 */
[----:B-----5:R-:W-:-:S07]  /*0d50*/  FFMA R8, R11, R18, R8 ;  /* 0x000000120b087223 */ /* 0x020fce0000000008 */
.L_x_27:
[----:B------:R-:W-:Y:S05]  /*0d60*/  BRA.U UP1, `(.L_x_23) ;  /* 0x0000000101407547 */ /* 0x000fea000b800000 */
[----:B------:R-:W0:Y:S01]  /*0d70*/  LDC.64 R6, c[0x0][0x388] ;  /* 0x0000e200ff067b82 */ /* 0x000e220000000a00 */
[----:B------:R-:W-:-:S07]  /*0d80*/  IMAD R9, R0, UR4, R3 ;  /* 0x0000000400097c24 */ /* 0x000fce000f8e0203 */
[----:B------:R-:W1:Y:S08]  /*0d90*/  LDC.64 R10, c[0x0][0x390] ;  /* 0x0000e400ff0a7b82 */ /* 0x000e700000000a00 */
[----:B------:R-:W2:Y:S01]  /*0da0*/  LDC.64 R12, c[0x0][0x380] ;  /* 0x0000e000ff0c7b82 */ /* 0x000ea20000000a00 */
[----:B0-----:R-:W-:-:S06]  /*0db0*/  IMAD.WIDE R6, R9, 0x4, R6 ;  /* 0x0000000409067825 */ /* 0x001fcc00078e0206 */
[----:B------:R-:W3:Y:S01]  /*0dc0*/  LDG.E R6, desc[UR8][R6.64] ;  /* 0x0000000806067981 */ /* 0x000ee2000c1e1900 */
[----:B-1----:R-:W-:-:S04]  /*0dd0*/  IMAD.WIDE R10, R9, 0x4, R10 ;  /* 0x00000004090a7825 */ /* 0x002fc800078e020a */
[----:B------:R-:W-:Y:S02]  /*0de0*/  IMAD R9, R2, UR4, R5 ;  /* 0x0000000402097c24 */ /* 0x000fe4000f8e0205 */
[----:B------:R-:W4:Y:S02]  /*0df0*/  LDG.E R11, desc[UR8][R10.64] ;  /* 0x000000080a0b7981 */ /* 0x000f24000c1e1900 */
[----:B--2---:R-:W-:-:S06]  /*0e00*/  IMAD.WIDE R12, R9, 0x4, R12 ;  /* 0x00000004090c7825 */ /* 0x004fcc00078e020c */
[----:B------:R-:W2:Y:S01]  /*0e10*/  LDG.E R12, desc[UR8][R12.64] ;  /* 0x000000080c0c7981 */ /* 0x000ea2000c1e1900 */
[C---:B---3--:R-:W-:Y:S01]  /*0e20*/  FADD R2, -R6.reuse, 1 ;  /* 0x3f80000006027421 */ /* 0x048fe20000000100 */
[----:B----4-:R-:W-:-:S04]  /*0e30*/  FADD R9, R6, -R11 ;  /* 0x8000000b06097221 */ /* 0x010fc80000000000 */
[----:B------:R-:W-:-:S04]  /*0e40*/  FMUL R9, R6, R9 ;  /* 0x0000000906097220 */ /* 0x000fc80000400000 */
[----:B------:R-:W-:-:S04]  /*0e50*/  FMUL R9, R9, R2 ;  /* 0x0000000209097220 */ /* 0x000fc80000400000 */
[----:B--2---:R-:W-:-:S07]  /*0e60*/  FFMA R8, R9, R12, R8 ;  /* 0x0000000c09087223 */ /* 0x004fce0000000008 */
.L_x_23:
[----:B------:R-:W0:Y:S01]  /*0e70*/  LDC.64 R6, c[0x0][0x398] ;  /* 0x0000e600ff067b82 */ /* 0x000e220000000a00 */
[----:B------:R-:W-:-:S04]  /*0e80*/  IMAD R3, R5, R0, R3 ;  /* 0x0000000005037224 */ /* 0x000fc800078e0203 */
[----:B0-----:R-:W-:-:S05]  /*0e90*/  IMAD.WIDE R2, R3, 0x4, R6 ;  /* 0x0000000403027825 */ /* 0x001fca00078e0206 */
[----:B------:R-:W-:Y:S01]  /*0ea0*/  STG.E desc[UR8][R2.64], R8 ;  /* 0x0000000802007986 */ /* 0x000fe2000c101908 */
[----:B------:R-:W-:Y:S05]  /*0eb0*/  EXIT ;  /* 0x000000000000794d */ /* 0x000fea0003800000 */
.L_x_28:
        /* <DEDUP_REMOVED lines=12> */
.L_x_124:


//--------------------- .text._Z18forward_vectorizedPKfS0_PfiiiS0_ --------------------------
	.section	.text._Z18forward_vectorizedPKfS0_PfiiiS0_,"ax",@progbits
	.align	128
        .global         _Z18forward_vectorizedPKfS0_PfiiiS0_
        .type           _Z18forward_vectorizedPKfS0_PfiiiS0_,@function
        .size           _Z18forward_vectorizedPKfS0_PfiiiS0_,(.L_x_119 - _Z18forward_vectorizedPKfS0_PfiiiS0_)
        .other          _Z18forward_vectorizedPKfS0_PfiiiS0_,@"STO_CUDA_ENTRY STV_DEFAULT"
_Z18forward_vectorizedPKfS0_PfiiiS0_:
.text._Z18forward_vectorizedPKfS0_PfiiiS0_:
[----:B------:R-:W-:Y:S01]  /*0000*/  LDC R1, c[0x0][0x37c] ;  /* 0x0000df00ff017b82 */ /* 0x000fe20000000800 */
[----:B------:R-:W0:Y:S01]  /*0010*/  S2R R27, SR_TID.Y ;  /* 0x00000000001b7919 */ /* 0x000e220000002200 */
[----:B------:R-:W1:Y:S01]  /*0020*/  LDCU UR4, c[0x0][0x39c] ;  /* 0x00007380ff0477ac */ /* 0x000e620008000800 */
[----:B------:R-:W-:Y:S01]  /*0030*/  HFMA2 R18, -RZ, RZ, 0, 0 ;  /* 0x00000000ff127431 */ /* 0x000fe200000001ff */
[----:B------:R-:W-:Y:S01]  /*0040*/  CS2R R16, SRZ ;  /* 0x0000000000107805 */ /* 0x000fe2000001ff00 */
[----:B------:R-:W2:Y:S01]  /*0050*/  S2R R0, SR_TID.X ;  /* 0x0000000000007919 */ /* 0x000ea20000002100 */
[----:B------:R-:W-:Y:S01]  /*0060*/  IMAD.MOV.U32 R28, RZ, RZ, RZ ;  /* 0x000000ffff1c7224 */ /* 0x000fe200078e00ff */
[----:B------:R-:W-:Y:S01]  /*0070*/  MOV R14, RZ ;  /* 0x000000ff000e7202 */ /* 0x000fe20000000f00 */
[----:B------:R-:W-:Y:S01]  /*0080*/  IMAD.MOV.U32 R24, RZ, RZ, RZ ;  /* 0x000000ffff187224 */ /* 0x000fe200078e00ff */
[----:B------:R-:W2:Y:S01]  /*0090*/  S2R R5, SR_CTAID.X ;  /* 0x0000000000057919 */ /* 0x000ea20000002500 */
[----:B------:R-:W3:Y:S01]  /*00a0*/  LDCU.64 UR8, c[0x0][0x358] ;  /* 0x00006b00ff0877ac */ /* 0x000ee20008000a00 */
[----:B------:R-:W4:Y:S01]  /*00b0*/  S2R R2, SR_CTAID.Y ;  /* 0x0000000000027919 */ /* 0x000f220000002600 */
[----:B-1----:R-:W-:Y:S01]  /*00c0*/  UISETP.GE.AND UP0, UPT, UR4, 0x1, UPT ;  /* 0x000000010400788c */ /* 0x002fe2000bf06270 */
[----:B0-----:R-:W-:-:S02]  /*00d0*/  SHF.L.U32 R27, R27, 0x2, RZ ;  /* 0x000000021b1b7819 */ /* 0x001fc400000006ff */
[----:B--2---:R-:W-:Y:S02]  /*00e0*/  LEA R5, R5, R0, 0x3 ;  /* 0x0000000005057211 */ /* 0x004fe400078e18ff */
[----:B----4-:R-:W-:Y:S02]  /*00f0*/  LEA R27, R2, R27, 0x4 ;  /* 0x0000001b021b7211 */ /* 0x010fe400078e20ff */
[----:B------:R-:W-:Y:S02]  /*0100*/  CS2R R2, SRZ ;  /* 0x0000000000027805 */ /* 0x000fe4000001ff00 */
[----:B------:R-:W-:Y:S01]  /*0110*/  SHF.L.U32 R26, R5, 0x1, RZ ;  /* 0x00000001051a7819 */ /* 0x000fe200000006ff */
[----:B---3--:R-:W-:Y:S06]  /*0120*/  BRA.U !UP0, `(.L_x_29) ;  /* 0x0000001908b47547 */ /* 0x008fec000b800000 */
[----:B------:R-:W-:Y:S01]  /*0130*/  IMAD.SHL.U32 R20, R0, 0x8, RZ ;  /* 0x0000000800147824 */ /* 0x000fe200078e00ff */
[----:B------:R-:W-:Y:S02]  /*0140*/  MOV R21, RZ ;  /* 0x000000ff00157202 */ /* 0x000fe40000000f00 */
[----:B------:R-:W-:-:S07]  /*0150*/  MOV R2, RZ ;  /* 0x000000ff00027202 */ /* 0x000fce0000000f00 */
.L_x_63:
[----:B------:R-:W-:Y:S01]  /*0160*/  IMAD R8, R21, 0x40, R20 ;  /* 0x0000004015087824 */ /* 0x000fe200078e0214 */
[----:B------:R-:W-:-:S04]  /*0170*/  UMOV UR4, URZ ;  /* 0x000000ff00047c82 */ /* 0x000fc80008000000 */
[----:B------:R-:W-:-:S07]  /*0180*/  IADD3 R8, PT, PT, R8, 0x4, RZ ;  /* 0x0000000408087810 */ /* 0x000fce0007ffe0ff */
.L_x_37:
[----:B0-----:R-:W0:Y:S01]  /*0190*/  LDCU.64 UR6, c[0x0][0x398] ;  /* 0x00007300ff0677ac */ /* 0x001e220008000a00 */
[----:B------:R-:W-:Y:S01]  /*01a0*/  IMAD R13, R21, 0x40, R20 ;  /* 0x00000040150d7824 */ /* 0x000fe200078e0214 */
[----:B------:R-:W-:-:S04]  /*01b0*/  IADD3 R11, PT, PT, R27, UR4, RZ ;  /* 0x000000041b0b7c10 */ /* 0x000fc8000fffe0ff */
[----:B-1----:R-:W-:Y:S02]  /*01c0*/  IADD3 R5, PT, PT, R13, 0x3, RZ ;  /* 0x000000030d057810 */ /* 0x002fe40007ffe0ff */
[----:B0-----:R-:W-:Y:S02]  /*01d0*/  ISETP.GE.AND P0, PT, R11, UR6, PT ;  /* 0x000000060b007c0c */ /* 0x001fe4000bf06270 */
[----:B------:R-:W-:-:S04]  /*01e0*/  MOV R12, UR7 ;  /* 0x00000007000c7c02 */ /* 0x000fc80008000f00 */
[-C--:B------:R-:W-:Y:S01]  /*01f0*/  ISETP.LT.AND P1, PT, R5, R12.reuse, !P0 ;  /* 0x0000000c0500720c */ /* 0x080fe20004721270 */
[----:B------:R-:W-:-:S03]  /*0200*/  IMAD R10, R11, R12, RZ ;  /* 0x0000000c0b0a7224 */ /* 0x000fc600078e02ff */
[----:B------:R-:W-:-:S13]  /*0210*/  ISETP.LT.U32.AND P2, PT, R0, 0x8, P1 ;  /* 0x000000080000780c */ /* 0x000fda0000f41070 */
[----:B------:R-:W0:Y:S01]  /*0220*/  @P2 LDC.64 R4, c[0x0][0x380] ;  /* 0x0000e000ff042b82 */ /* 0x000e220000000a00 */
[----:B------:R-:W-:-:S04]  /*0230*/  @P2 IMAD.IADD R7, R13, 0x1, R10 ;  /* 0x000000010d072824 */ /* 0x000fc800078e020a */
[----:B0-----:R-:W-:-:S06]  /*0240*/  @P2 IMAD.WIDE.U32 R4, R7, 0x4, R4 ;  /* 0x0000000407042825 */ /* 0x001fcc00078e0004 */
[----:B------:R-:W2:Y:S01]  /*0250*/  @P2 LDG.E.128 R4, desc[UR8][R4.64] ;  /* 0x0000000804042981 */ /* 0x000ea2000c1e1d00 */
[----:B------:R-:W0:Y:S01]  /*0260*/  S2UR UR6, SR_CgaCtaId ;  /* 0x00000000000679c3 */ /* 0x000e220000008800 */
[----:B------:R-:W-:Y:S01]  /*0270*/  UMOV UR5, 0x400 ;  /* 0x0000040000057882 */ /* 0x000fe20000000000 */
[----:B------:R-:W-:Y:S01]  /*0280*/  BSSY.RECONVERGENT B0, `(.L_x_30) ;  /* 0x0000023000007945 */ /* 0x000fe20003800200 */
[----:B------:R-:W1:Y:S01]  /*0290*/  S2R R9, SR_TID.Y ;  /* 0x0000000000097919 */ /* 0x000e620000002200 */
[----:B0-----:R-:W-:Y:S01]  /*02a0*/  ULEA UR5, UR6, UR5, 0x18 ;  /* 0x0000000506057291 */ /* 0x001fe2000f8ec0ff */
[----:B------:R-:W0:Y:S01]  /*02b0*/  LDCU.64 UR6, c[0x0][0x398] ;  /* 0x00007300ff0677ac */ /* 0x000e220008000a00 */
[----:B-1----:R-:W-:-:S04]  /*02c0*/  SHF.L.U32 R9, R9, 0x2, RZ ;  /* 0x0000000209097819 */ /* 0x002fc800000006ff */
[----:B------:R-:W-:Y:S01]  /*02d0*/  IADD3 R9, PT, PT, R9, UR4, RZ ;  /* 0x0000000409097c10 */ /* 0x000fe2000fffe0ff */
[----:B------:R-:W-:-:S03]  /*02e0*/  UIADD3 UR4, UPT, UPT, UR4, 0x1, URZ ;  /* 0x0000000104047890 */ /* 0x000fc6000fffe0ff */
[----:B------:R-:W-:Y:S01]  /*02f0*/  LEA R9, R9, UR5, 0x8 ;  /* 0x0000000509097c11 */ /* 0x000fe2000f8e40ff */
[----:B------:R-:W-:-:S04]  /*0300*/  UISETP.NE.AND UP0, UPT, UR4, 0x4, UPT ;  /* 0x000000040400788c */ /* 0x000fc8000bf05270 */
[----:B------:R-:W-:-:S05]  /*0310*/  IMAD R9, R0, 0x20, R9 ;  /* 0x0000002000097824 */ /* 0x000fca00078e0209 */
[----:B--2---:R1:W-:Y:S01]  /*0320*/  @P2 STS.128 [R9], R4 ;  /* 0x0000000409002388 */ /* 0x0043e20000000c00 */
[----:B------:R-:W-:-:S13]  /*0330*/  ISETP.LT.U32.AND P2, PT, R0, 0x8, PT ;  /* 0x000000080000780c */ /* 0x000fda0003f41070 */
[----:B0-----:R-:W-:Y:S05]  /*0340*/  @P1 BRA P2, `(.L_x_31) ;  /* 0x0000000000581947 */ /* 0x001fea0001000000 */
[----:B------:R-:W-:-:S13]  /*0350*/  ISETP.GT.U32.AND P1, PT, R0, 0x7, PT ;  /* 0x000000070000780c */ /* 0x000fda0003f24070 */
[----:B------:R-:W-:Y:S05]  /*0360*/  @P1 BRA `(.L_x_31) ;  /* 0x0000000000501947 */ /* 0x000fea0003800000 */
[----:B-1----:R-:W-:Y:S01]  /*0370*/  HFMA2 R6, -RZ, RZ, 0, 0 ;  /* 0x00000000ff067431 */ /* 0x002fe200000001ff */
[----:B------:R-:W-:Y:S01]  /*0380*/  IADD3 R7, PT, PT, R13, R10, RZ ;  /* 0x0000000a0d077210 */ /* 0x000fe20007ffe0ff */
[----:B------:R-:W-:Y:S01]  /*0390*/  IMAD.MOV.U32 R15, RZ, RZ, R20 ;  /* 0x000000ffff0f7224 */ /* 0x000fe200078e0014 */
[----:B------:R-:W-:-:S07]  /*03a0*/  MOV R19, R9 ;  /* 0x0000000900137202 */ /* 0x000fce0000000f00 */
.L_x_32:
[----:B------:R-:W-:Y:S02]  /*03b0*/  MOV R12, UR7 ;  /* 0x00000007000c7c02 */ /* 0x000fe40008000f00 */
[----:B------:R-:W-:Y:S02]  /*03c0*/  MOV R22, RZ ;  /* 0x000000ff00167202 */ /* 0x000fe40000000f00 */
[----:B------:R-:W-:-:S04]  /*03d0*/  ISETP.GE.AND P1, PT, R13, R12, PT ;  /* 0x0000000c0d00720c */ /* 0x000fc80003f26270 */
[----:B------:R-:W-:-:S13]  /*03e0*/  ISETP.GE.OR P1, PT, R11, UR6, P1 ;  /* 0x000000060b007c0c */ /* 0x000fda0008f26670 */
[----:B------:R-:W0:Y:S02]  /*03f0*/  @!P1 LDC.64 R4, c[0x0][0x380] ;  /* 0x0000e000ff049b82 */ /* 0x000e240000000a00 */
[----:B0-----:R-:W-:-:S05]  /*0400*/  @!P1 IMAD.WIDE.U32 R4, R7, 0x4, R4 ;  /* 0x0000000407049825 */ /* 0x001fca00078e0004 */
[----:B------:R-:W2:Y:S01]  /*0410*/  @!P1 LDG.E R22, desc[UR8][R4.64] ;  /* 0x0000000804169981 */ /* 0x000ea2000c1e1900 */
[C---:B------:R-:W-:Y:S01]  /*0420*/  ISETP.LT.U32.AND P2, PT, R6.reuse, 0x3, PT ;  /* 0x000000030600780c */ /* 0x040fe20003f41070 */
[----:B------:R-:W-:Y:S01]  /*0430*/  VIADD R6, R6, 0x1 ;  /* 0x0000000106067836 */ /* 0x000fe20000000000 */
[C---:B------:R-:W-:Y:S02]  /*0440*/  ISETP.GE.U32.AND P1, PT, R15.reuse, 0x3f, PT ;  /* 0x0000003f0f00780c */ /* 0x040fe40003f26070 */
[----:B------:R-:W-:Y:S02]  /*0450*/  IADD3 R15, PT, PT, R15, 0x1, RZ ;  /* 0x000000010f0f7810 */ /* 0x000fe40007ffe0ff */
[----:B------:R-:W-:Y:S02]  /*0460*/  IADD3 R13, PT, PT, R13, 0x1, RZ ;  /* 0x000000010d0d7810 */ /* 0x000fe40007ffe0ff */
[----:B------:R-:W-:Y:S01]  /*0470*/  IADD3 R7, PT, PT, R7, 0x1, RZ ;  /* 0x0000000107077810 */ /* 0x000fe20007ffe0ff */
[----:B--2---:R0:W-:Y:S02]  /*0480*/  STS [R19], R22 ;  /* 0x0000001613007388 */ /* 0x0041e40000000800 */
[----:B0-----:R-:W-:-:S04]  /*0490*/  VIADD R19, R19, 0x4 ;  /* 0x0000000413137836 */ /* 0x001fc80000000000 */
[----:B------:R-:W-:Y:S05]  /*04a0*/  @!P1 BRA P2, `(.L_x_32) ;  /* 0xfffffffc00c09947 */ /* 0x000fea000103ffff */
.L_x_31:
[----:B------:R-:W-:Y:S05]  /*04b0*/  BSYNC.RECONVERGENT B0 ;  /* 0x0000000000007941 */ /* 0x000fea0003800200 */
.L_x_30:
[----:B-1----:R-:W-:Y:S01]  /*04c0*/  LEA R7, R21, R20, 0x6 ;  /* 0x0000001415077211 */ /* 0x002fe200078e30ff */
[----:B------:R-:W0:Y:S01]  /*04d0*/  LDCU.64 UR6, c[0x0][0x398] ;  /* 0x00007300ff0677ac */ /* 0x000e220008000a00 */
[----:B------:R-:W-:Y:S01]  /*04e0*/  ISETP.LT.U32.AND P1, PT, R0, 0x8, PT ;  /* 0x000000080000780c */ /* 0x000fe20003f21070 */
[----:B------:R-:W-:Y:S01]  /*04f0*/  BSSY.RECONVERGENT B0, `(.L_x_33) ;  /* 0x0000020000007945 */ /* 0x000fe20003800200 */
[----:B------:R-:W-:-:S04]  /*0500*/  IADD3 R5, PT, PT, R7, 0x7, RZ ;  /* 0x0000000707057810 */ /* 0x000fc80007ffe0ff */
[----:B------:R-:W-:-:S13]  /*0510*/  ISETP.LT.AND P0, PT, R5, R12, !P0 ;  /* 0x0000000c0500720c */ /* 0x000fda0004701270 */
[----:B0-----:R-:W-:Y:S05]  /*0520*/  @P0 BRA P1, `(.L_x_34) ;  /* 0x00000000005c0947 */ /* 0x001fea0000800000 */
[----:B------:R-:W-:-:S13]  /*0530*/  ISETP.GT.U32.AND P0, PT, R0, 0x7, PT ;  /* 0x000000070000780c */ /* 0x000fda0003f04070 */
[----:B------:R-:W-:Y:S05]  /*0540*/  @P0 BRA `(.L_x_35) ;  /* 0x0000000000680947 */ /* 0x000fea0003800000 */
[----:B------:R-:W-:-:S07]  /*0550*/  HFMA2 R6, -RZ, RZ, 0, 0 ;  /* 0x00000000ff067431 */ /* 0x000fce00000001ff */
.L_x_36:
[----:B------:R-:W-:-:S05]  /*0560*/  IMAD.IADD R4, R8, 0x1, R6 ;  /* 0x0000000108047824 */ /* 0x000fca00078e0206 */
[----:B------:R-:W-:-:S04]  /*0570*/  ISETP.GE.AND P0, PT, R4, UR7, PT ;  /* 0x0000000704007c0c */ /* 0x000fc8000bf06270 */
[----:B------:R-:W-:-:S13]  /*0580*/  ISETP.GE.OR P0, PT, R11, UR6, P0 ;  /* 0x000000060b007c0c */ /* 0x000fda0008706670 */
[----:B0-----:R-:W0:Y:S01]  /*0590*/  @!P0 LDC.64 R4, c[0x0][0x380] ;  /* 0x0000e000ff048b82 */ /* 0x001e220000000a00 */
[----:B------:R-:W-:-:S04]  /*05a0*/  @!P0 IADD3 R13, PT, PT, R7, R6, RZ ;  /* 0x00000006070d8210 */ /* 0x000fc80007ffe0ff */
[----:B------:R-:W-:-:S04]  /*05b0*/  @!P0 IADD3 R13, P1, PT, R10, R13, RZ ;  /* 0x0000000d0a0d8210 */ /* 0x000fc80007f3e0ff */
[----:B------:R-:W-:Y:S02]  /*05c0*/  @!P0 IADD3.X R12, PT, PT, RZ, RZ, RZ, P1, !PT ;  /* 0x000000ffff0c8210 */ /* 0x000fe40000ffe4ff */
[----:B0-----:R-:W-:-:S04]  /*05d0*/  @!P0 LEA R4, P1, R13, R4, 0x2 ;  /* 0x000000040d048211 */ /* 0x001fc800078210ff */
[----:B------:R-:W-:Y:S02]  /*05e0*/  @!P0 LEA.HI.X R5, R13, R5, R12, 0x2, P1 ;  /* 0x000000050d058211 */ /* 0x000fe400008f140c */
[----:B------:R-:W-:-:S06]  /*05f0*/  MOV R12, RZ ;  /* 0x000000ff000c7202 */ /* 0x000fcc0000000f00 */
[----:B------:R-:W2:Y:S01]  /*0600*/  @!P0 LDG.E R12, desc[UR8][R4.64+0x10] ;  /* 0x00001008040c8981 */ /* 0x000ea2000c1e1900 */
[C---:B------:R-:W-:Y:S01]  /*0610*/  IMAD R13, R6.reuse, 0x4, R9 ;  /* 0x00000004060d7824 */ /* 0x040fe200078e0209 */
[----:B------:R-:W-:-:S04]  /*0620*/  ISETP.GE.U32.AND P0, PT, R6, 0x3, PT ;  /* 0x000000030600780c */ /* 0x000fc80003f06070 */
[----:B--2---:R0:W-:Y:S09]  /*0630*/  STS [R13+0x10], R12 ;  /* 0x0000100c0d007388 */ /* 0x0041f20000000800 */
[----:B------:R-:W-:Y:S05]  /*0640*/  @P0 BRA `(.L_x_35) ;  /* 0x0000000000280947 */ /* 0x000fea0003800000 */
[----:B------:R-:W-:-:S04]  /*0650*/  IADD3 R6, PT, PT, R6, 0x1, RZ ;  /* 0x0000000106067810 */ /* 0x000fc80007ffe0ff */
[----:B------:R-:W-:-:S04]  /*0660*/  IADD3 R4, PT, PT, R20, 0x4, R6 ;  /* 0x0000000414047810 */ /* 0x000fc80007ffe006 */
[----:B------:R-:W-:-:S13]  /*0670*/  ISETP.GE.U32.AND P0, PT, R4, 0x40, PT ;  /* 0x000000400400780c */ /* 0x000fda0003f06070 */
[----:B------:R-:W-:Y:S05]  /*0680*/  @!P0 BRA `(.L_x_36) ;  /* 0xfffffffc00b48947 */ /* 0x000fea000383ffff */
[----:B------:R-:W-:Y:S05]  /*0690*/  BRA `(.L_x_35) ;  /* 0x0000000000147947 */ /* 0x000fea0003800000 */
.L_x_34:
[----:B------:R-:W0:Y:S01]  /*06a0*/  LDC.64 R4, c[0x0][0x380] ;  /* 0x0000e000ff047b82 */ /* 0x000e220000000a00 */
[----:B------:R-:W-:-:S05]  /*06b0*/  IADD3 R7, PT, PT, R7, R10, RZ ;  /* 0x0000000a07077210 */ /* 0x000fca0007ffe0ff */
[----:B0-----:R-:W-:-:S06]  /*06c0*/  IMAD.WIDE.U32 R4, R7, 0x4, R4 ;  /* 0x0000000407047825 */ /* 0x001fcc00078e0004 */
[----:B------:R-:W2:Y:S04]  /*06d0*/  LDG.E.128 R4, desc[UR8][R4.64+0x10] ;  /* 0x0000100804047981 */ /* 0x000ea8000c1e1d00 */
[----:B--2---:R1:W-:Y:S02]  /*06e0*/  STS.128 [R9+0x10], R4 ;  /* 0x0000100409007388 */ /* 0x0043e40000000c00 */
.L_x_35:
[----:B------:R-:W-:Y:S05]  /*06f0*/  BSYNC.RECONVERGENT B0 ;  /* 0x0000000000007941 */ /* 0x000fea0003800200 */
.L_x_33:
[----:B------:R-:W-:Y:S05]  /*0700*/  BRA.U UP0, `(.L_x_37) ;  /* 0xfffffff900a07547 */ /* 0x000fea000b83ffff */
[----:B------:R-:W2:Y:S01]  /*0710*/  S2UR UR5, SR_CgaCtaId ;  /* 0x00000000000579c3 */ /* 0x000ea20000008800 */
[----:B------:R-:W3:Y:S01]  /*0720*/  S2R R19, SR_TID.Y ;  /* 0x0000000000137919 */ /* 0x000ee20000002200 */
[----:B------:R-:W4:Y:S01]  /*0730*/  LDCU UR7, c[0x0][0x3a0] ;  /* 0x00007400ff0777ac */ /* 0x000f220008000800 */
[----:B------:R-:W-:Y:S01]  /*0740*/  UMOV UR4, 0x400 ;  /* 0x0000040000047882 */ /* 0x000fe20000000000 */
[----:B------:R-:W0:Y:S04]  /*0750*/  LDCU UR6, c[0x0][0x39c] ;  /* 0x00007380ff0677ac */ /* 0x000e280008000800 */
[----:B-1----:R-:W1:Y:S01]  /*0760*/  LDC R6, c[0x0][0x3a0] ;  /* 0x0000e800ff067b82 */ /* 0x002e620000000800 */
[----:B------:R-:W-:Y:S01]  /*0770*/  UIADD3 UR4, UPT, UPT, UR4, 0x1000, URZ ;  /* 0x0000100004047890 */ /* 0x000fe2000fffe0ff */
[----:B------:R-:W0:Y:S01]  /*0780*/  LDCU.64 UR10, c[0x0][0x388] ;  /* 0x00007100ff0a77ac */ /* 0x000e220008000a00 */
[----:B----4-:R-:W-:-:S02]  /*0790*/  ISETP.GE.AND P2, PT, R26, UR7, PT ;  /* 0x000000071a007c0c */ /* 0x010fc4000bf46270 */
[----:B--2---:R-:W-:-:S03]  /*07a0*/  ULEA UR5, UR5, UR4, 0x18 ;  /* 0x0000000405057291 */ /* 0x004fc6000f8ec0ff */
[----:B------:R-:W-:-:S09]  /*07b0*/  UMOV UR4, URZ ;  /* 0x000000ff00047c82 */ /* 0x000fd20008000000 */
.L_x_61:
[----:B---3--:R-:W-:-:S04]  /*07c0*/  LEA R7, R19, UR4, 0x4 ;  /* 0x0000000413077c11 */ /* 0x008fc8000f8e20ff */
[----:B------:R-:W-:-:S04]  /*07d0*/  LEA R8, R21, R7, 0x6 ;  /* 0x0000000715087211 */ /* 0x000fc800078e30ff */
[C---:B0-----:R-:W-:Y:S01]  /*07e0*/  ISETP.GE.OR P0, PT, R8.reuse, UR6, P2 ;  /* 0x0000000608007c0c */ /* 0x041fe20009706670 */
[----:B-1----:R-:W-:-:S03]  /*07f0*/  IMAD R13, R8, R6, RZ ;  /* 0x00000006080d7224 */ /* 0x002fc600078e02ff */
[----:B------:R-:W-:-:S13]  /*0800*/  ISETP.GT.U32.OR P0, PT, R7, 0x3f, P0 ;  /* 0x0000003f0700780c */ /* 0x000fda0000704470 */
[----:B------:R-:W0:Y:S01]  /*0810*/  @!P0 LDC.64 R4, c[0x0][0x388] ;  /* 0x0000e200ff048b82 */ /* 0x000e220000000a00 */
[----:B--2-4-:R-:W-:-:S04]  /*0820*/  @!P0 IMAD.IADD R9, R26, 0x1, R13 ;  /* 0x000000011a098824 */ /* 0x014fc800078e020d */
[----:B0-----:R-:W-:-:S06]  /*0830*/  @!P0 IMAD.WIDE R4, R9, 0x4, R4 ;  /* 0x0000000409048825 */ /* 0x001fcc00078e0204 */
[----:B------:R-:W2:Y:S01]  /*0840*/  @!P0 LDG.E R4, desc[UR8][R4.64] ;  /* 0x0000000804048981 */ /* 0x000ea2000c1e1900 */
[----:B------:R-:W-:Y:S01]  /*0850*/  LEA R9, R7, UR5, 0x6 ;  /* 0x0000000507097c11 */ /* 0x000fe2000f8e30ff */
[----:B------:R-:W-:Y:S01]  /*0860*/  UIADD3 UR4, UPT, UPT, UR4, 0x4, URZ ;  /* 0x0000000404047890 */ /* 0x000fe2000fffe0ff */
[----:B------:R-:W-:Y:S01]  /*0870*/  IADD3 R11, PT, PT, R26, 0x1, RZ ;  /* 0x000000011a0b7810 */ /* 0x000fe20007ffe0ff */
[----:B------:R-:W-:Y:S01]  /*0880*/  BSSY.RECONVERGENT B0, `(.L_x_38) ;  /* 0x000000a000007945 */ /* 0x000fe20003800200 */
[----:B------:R-:W-:Y:S01]  /*0890*/  LEA R9, R0, R9, 0x3 ;  /* 0x0000000900097211 */ /* 0x000fe200078e18ff */
[----:B------:R-:W-:Y:S01]  /*08a0*/  UISETP.NE.AND UP0, UPT, UR4, 0x10, UPT ;  /* 0x000000100400788c */ /* 0x000fe2000bf05270 */
[----:B------:R-:W-:Y:S02]  /*08b0*/  ISETP.GE.AND P1, PT, R11, R6, PT ;  /* 0x000000060b00720c */ /* 0x000fe40003f26270 */
[----:B------:R-:W-:Y:S02]  /*08c0*/  ISETP.LT.U32.AND P3, PT, R7, 0x40, PT ;  /* 0x000000400700780c */ /* 0x000fe40003f61070 */
[----:B------:R-:W-:-:S02]  /*08d0*/  ISETP.LT.AND P1, PT, R8, UR6, !P1 ;  /* 0x0000000608007c0c */ /* 0x000fc4000cf21270 */
[----:B------:R-:W-:Y:S01]  /*08e0*/  ISETP.GT.U32.AND P4, PT, R7, 0x3f, PT ;  /* 0x0000003f0700780c */ /* 0x000fe20003f84070 */
[----:B--2---:R0:W-:Y:S01]  /*08f0*/  @!P0 STS [R9], R4 ;  /* 0x0000000409008388 */ /* 0x0041e20000000800 */
[----:B------:R-:W-:Y:S11]  /*0900*/  @!P0 BRA `(.L_x_39) ;  /* 0x0000000000048947 */ /* 0x000ff60003800000 */
[----:B------:R1:W-:Y:S02]  /*0910*/  @!P4 STS [R9], RZ ;  /* 0x000000ff0900c388 */ /* 0x0003e40000000800 */
.L_x_39:
[----:B------:R-:W-:Y:S05]  /*0920*/  BSYNC.RECONVERGENT B0 ;  /* 0x0000000000007941 */ /* 0x000fea0003800200 */
.L_x_38:
[----:B------:R-:W-:Y:S04]  /*0930*/  BSSY.RECONVERGENT B0, `(.L_x_40) ;  /* 0x000000c000007945 */ /* 0x000fe80003800200 */
[----:B------:R-:W-:Y:S05]  /*0940*/  @P1 BRA P3, `(.L_x_41) ;  /* 0x00000000000c1947 */ /* 0x000fea0001800000 */
[----:B------:R-:W-:Y:S05]  /*0950*/  @P4 BRA `(.L_x_42) ;  /* 0x0000000000244947 */ /* 0x000fea0003800000 */
[----:B------:R2:W-:Y:S01]  /*0960*/  STS [R9+0x4], RZ ;  /* 0x000004ff09007388 */ /* 0x0005e20000000800 */
[----:B------:R-:W-:Y:S05]  /*0970*/  BRA `(.L_x_42) ;  /* 0x00000000001c7947 */ /* 0x000fea0003800000 */
.L_x_41:
[----:B------:R-:W-:Y:S02]  /*0980*/  SHF.R.S32.HI R10, RZ, 0x1f, R26 ;  /* 0x0000001fff0a7819 */ /* 0x000fe4000001141a */
[----:B------:R-:W-:-:S04]  /*0990*/  IADD3 R5, P0, PT, R26, R13, RZ ;  /* 0x0000000d1a057210 */ /* 0x000fc80007f1e0ff */
[----:B------:R-:W-:Y:S02]  /*09a0*/  LEA.HI.X.SX32 R10, R13, R10, 0x1, P0 ;  /* 0x0000000a0d0a7211 */ /* 0x000fe400000f0eff */
[----:B0-----:R-:W-:-:S04]  /*09b0*/  LEA R4, P0, R5, UR10, 0x2 ;  /* 0x0000000a05047c11 */ /* 0x001fc8000f8010ff */
[----:B------:R-:W-:-:S05]  /*09c0*/  LEA.HI.X R5, R5, UR11, R10, 0x2, P0 ;  /* 0x0000000b05057c11 */ /* 0x000fca00080f140a */
[----:B------:R-:W2:Y:S04]  /*09d0*/  LDG.E R4, desc[UR8][R4.64+0x4] ;  /* 0x0000040804047981 */ /* 0x000ea8000c1e1900 */
[----:B--2---:R0:W-:Y:S02]  /*09e0*/  STS [R9+0x4], R4 ;  /* 0x0000040409007388 */ /* 0x0041e40000000800 */
.L_x_42:
[----:B------:R-:W-:Y:S05]  /*09f0*/  BSYNC.RECONVERGENT B0 ;  /* 0x0000000000007941 */ /* 0x000fea0003800200 */
.L_x_40:
[C---:B0-----:R-:W-:Y:S01]  /*0a00*/  IADD3 R4, PT, PT, R8.reuse, 0x1, RZ ;  /* 0x0000000108047810 */ /* 0x041fe20007ffe0ff */
[----:B------:R-:W-:Y:S01]  /*0a10*/  BSSY.RECONVERGENT B0, `(.L_x_43) ;  /* 0x000000f000007945 */ /* 0x000fe20003800200 */
[----:B------:R-:W-:Y:S01]  /*0a20*/  ISETP.LT.U32.AND P3, PT, R7, 0x3f, PT ;  /* 0x0000003f0700780c */ /* 0x000fe20003f61070 */
[----:B------:R-:W-:Y:S01]  /*0a30*/  IMAD R13, R8, R6, R6 ;  /* 0x00000006080d7224 */ /* 0x000fe200078e0206 */
[----:B------:R-:W-:-:S04]  /*0a40*/  ISETP.GE.AND P0, PT, R4, UR6, PT ;  /* 0x0000000604007c0c */ /* 0x000fc8000bf06270 */
[----:B------:R-:W-:-:S13]  /*0a50*/  ISETP.LT.AND P1, PT, R26, R6, !P0 ;  /* 0x000000061a00720c */ /* 0x000fda0004721270 */
[----:B------:R-:W-:Y:S05]  /*0a60*/  @P1 BRA P3, `(.L_x_44) ;  /* 0x0000000000101947 */ /* 0x000fea0001800000 */
[----:B------:R-:W-:-:S13]  /*0a70*/  ISETP.GT.U32.AND P1, PT, R7, 0x3e, PT ;  /* 0x0000003e0700780c */ /* 0x000fda0003f24070 */
[----:B------:R-:W-:Y:S05]  /*0a80*/  @P1 BRA `(.L_x_45) ;  /* 0x00000000001c1947 */ /* 0x000fea0003800000 */
[----:B------:R0:W-:Y:S01]  /*0a90*/  STS [R9+0x40], RZ ;  /* 0x000040ff09007388 */ /* 0x0001e20000000800 */
[----:B------:R-:W-:Y:S05]  /*0aa0*/  BRA `(.L_x_45) ;  /* 0x0000000000147947 */ /* 0x000fea0003800000 */
.L_x_44:
[----:B------:R-:W0:Y:S01]  /*0ab0*/  LDC.64 R4, c[0x0][0x388] ;  /* 0x0000e200ff047b82 */ /* 0x000e220000000a00 */
[----:B------:R-:W-:-:S04]  /*0ac0*/  IMAD.IADD R11, R26, 0x1, R13 ;  /* 0x000000011a0b7824 */ /* 0x000fc800078e020d */
[----:B0-----:R-:W-:-:S06]  /*0ad0*/  IMAD.WIDE R4, R11, 0x4, R4 ;  /* 0x000000040b047825 */ /* 0x001fcc00078e0204 */
[----:B------:R-:W3:Y:S04]  /*0ae0*/  LDG.E R4, desc[UR8][R4.64] ;  /* 0x0000000804047981 */ /* 0x000ee8000c1e1900 */
[----:B---3--:R3:W-:Y:S02]  /*0af0*/  STS [R9+0x40], R4 ;  /* 0x0000400409007388 */ /* 0x0087e40000000800 */
.L_x_45:
[----:B------:R-:W-:Y:S05]  /*0b00*/  BSYNC.RECONVERGENT B0 ;  /* 0x0000000000007941 */ /* 0x000fea0003800200 */
.L_x_43:
[----:B------:R-:W-:Y:S01]  /*0b10*/  IADD3 R10, PT, PT, R26, 0x1, RZ ;  /* 0x000000011a0a7810 */ /* 0x000fe20007ffe0ff */
[----:B------:R-:W-:Y:S01]  /*0b20*/  BSSY.RECONVERGENT B0, `(.L_x_46) ;  /* 0x000000f000007945 */ /* 0x000fe20003800200 */
[----:B------:R-:W-:Y:S02]  /*0b30*/  ISETP.LT.U32.AND P1, PT, R7, 0x3f, PT ;  /* 0x0000003f0700780c */ /* 0x000fe40003f21070 */
[----:B------:R-:W-:-:S13]  /*0b40*/  ISETP.LT.AND P0, PT, R10, R6, !P0 ;  /* 0x000000060a00720c */ /* 0x000fda0004701270 */
[----:B------:R-:W-:Y:S05]  /*0b50*/  @P0 BRA P1, `(.L_x_47) ;  /* 0x0000000000100947 */ /* 0x000fea0000800000 */
[----:B------:R-:W-:-:S13]  /*0b60*/  ISETP.GT.U32.AND P0, PT, R7, 0x3e, PT ;  /* 0x0000003e0700780c */ /* 0x000fda0003f04070 */
[----:B------:R-:W-:Y:S05]  /*0b70*/  @P0 BRA `(.L_x_48) ;  /* 0x0000000000240947 */ /* 0x000fea0003800000 */
[----:B------:R4:W-:Y:S01]  /*0b80*/  STS [R9+0x44], RZ ;  /* 0x000044ff09007388 */ /* 0x0009e20000000800 */
[----:B------:R-:W-:Y:S05]  /*0b90*/  BRA `(.L_x_48) ;  /* 0x00000000001c7947 */ /* 0x000fea0003800000 */
.L_x_47:
[----:B------:R-:W-:Y:S02]  /*0ba0*/  SHF.R.S32.HI R12, RZ, 0x1f, R26 ;  /* 0x0000001fff0c7819 */ /* 0x000fe4000001141a */
[----:B------:R-:W-:-:S04]  /*0bb0*/  IADD3 R5, P0, PT, R26, R13, RZ ;  /* 0x0000000d1a057210 */ /* 0x000fc80007f1e0ff */
[----:B------:R-:W-:Y:S02]  /*0bc0*/  LEA.HI.X.SX32 R12, R13, R12, 0x1, P0 ;  /* 0x0000000c0d0c7211 */ /* 0x000fe400000f0eff */
[----:B---3--:R-:W-:-:S04]  /*0bd0*/  LEA R4, P0, R5, UR10, 0x2 ;  /* 0x0000000a05047c11 */ /* 0x008fc8000f8010ff */
[----:B------:R-:W-:-:S05]  /*0be0*/  LEA.HI.X R5, R5, UR11, R12, 0x2, P0 ;  /* 0x0000000b05057c11 */ /* 0x000fca00080f140c */
[----:B------:R-:W3:Y:S04]  /*0bf0*/  LDG.E R4, desc[UR8][R4.64+0x4] ;  /* 0x0000040804047981 */ /* 0x000ee8000c1e1900 */
[----:B---3--:R3:W-:Y:S02]  /*0c00*/  STS [R9+0x44], R4 ;  /* 0x0000440409007388 */ /* 0x0087e40000000800 */
.L_x_48:
[----:B------:R-:W-:Y:S05]  /*0c10*/  BSYNC.RECONVERGENT B0 ;  /* 0x0000000000007941 */ /* 0x000fea0003800200 */
.L_x_46:
[----:B------:R-:W-:Y:S01]  /*0c20*/  IADD3 R5, PT, PT, R8, 0x2, RZ ;  /* 0x0000000208057810 */ /* 0x000fe20007ffe0ff */
[----:B------:R-:W-:Y:S01]  /*0c30*/  BSSY.RECONVERGENT B0, `(.L_x_49) ;  /* 0x000000f000007945 */ /* 0x000fe20003800200 */
[----:B------:R-:W-:Y:S02]  /*0c40*/  ISETP.LT.U32.AND P3, PT, R7, 0x3e, PT ;  /* 0x0000003e0700780c */ /* 0x000fe40003f61070 */
[C---:B------:R-:W-:Y:S01]  /*0c50*/  ISETP.GE.AND P0, PT, R5.reuse, UR6, PT ;  /* 0x0000000605007c0c */ /* 0x040fe2000bf06270 */
[----:B------:R-:W-:-:S03]  /*0c60*/  IMAD R13, R5, R6, RZ ;  /* 0x00000006050d7224 */ /* 0x000fc600078e02ff */
[----:B------:R-:W-:-:S13]  /*0c70*/  ISETP.LT.AND P1, PT, R26, R6, !P0 ;  /* 0x000000061a00720c */ /* 0x000fda0004721270 */
[----:B------:R-:W-:Y:S05]  /*0c80*/  @P1 BRA P3, `(.L_x_50) ;  /* 0x0000000000101947 */ /* 0x000fea0001800000 */
[----:B------:R-:W-:-:S13]  /*0c90*/  ISETP.GT.U32.AND P1, PT, R7, 0x3d, PT ;  /* 0x0000003d0700780c */ /* 0x000fda0003f24070 */
[----:B------:R-:W-:Y:S05]  /*0ca0*/  @P1 BRA `(.L_x_51) ;  /* 0x00000000001c1947 */ /* 0x000fea0003800000 */
[----:B------:R0:W-:Y:S01]  /*0cb0*/  STS [R9+0x80], RZ ;  /* 0x000080ff09007388 */ /* 0x0001e20000000800 */
[----:B------:R-:W-:Y:S05]  /*0cc0*/  BRA `(.L_x_51) ;  /* 0x0000000000147947 */ /* 0x000fea0003800000 */
.L_x_50:
[----:B---3--:R-:W3:Y:S01]  /*0cd0*/  LDC.64 R4, c[0x0][0x388] ;  /* 0x0000e200ff047b82 */ /* 0x008ee20000000a00 */
[----:B------:R-:W-:-:S05]  /*0ce0*/  IADD3 R11, PT, PT, R26, R13, RZ ;  /* 0x0000000d1a0b7210 */ /* 0x000fca0007ffe0ff */
[----:B---3--:R-:W-:-:S06]  /*0cf0*/  IMAD.WIDE R4, R11, 0x4, R4 ;  /* 0x000000040b047825 */ /* 0x008fcc00078e0204 */
[----:B------:R-:W3:Y:S04]  /*0d00*/  LDG.E R4, desc[UR8][R4.64] ;  /* 0x0000000804047981 */ /* 0x000ee8000c1e1900 */
[----:B---3--:R3:W-:Y:S02]  /*0d10*/  STS [R9+0x80], R4 ;  /* 0x0000800409007388 */ /* 0x0087e40000000800 */
.L_x_51:
[----:B------:R-:W-:Y:S05]  /*0d20*/  BSYNC.RECONVERGENT B0 ;  /* 0x0000000000007941 */ /* 0x000fea0003800200 */
.L_x_49:
[----:B------:R-:W-:Y:S01]  /*0d30*/  ISETP.LT.AND P0, PT, R10, R6, !P0 ;  /* 0x000000060a00720c */ /* 0x000fe20004701270 */
[----:B------:R-:W-:Y:S01]  /*0d40*/  BSSY.RECONVERGENT B0, `(.L_x_52) ;  /* 0x000000e000007945 */ /* 0x000fe20003800200 */
[----:B------:R-:W-:-:S13]  /*0d50*/  ISETP.LT.U32.AND P1, PT, R7, 0x3e, PT ;  /* 0x0000003e0700780c */ /* 0x000fda0003f21070 */
[----:B------:R-:W-:Y:S05]  /*0d60*/  @P0 BRA P1, `(.L_x_53) ;  /* 0x0000000000100947 */ /* 0x000fea0000800000 */
[----:B------:R-:W-:-:S13]  /*0d70*/  ISETP.GT.U32.AND P0, PT, R7, 0x3d, PT ;  /* 0x0000003d0700780c */ /* 0x000fda0003f04070 */
[----:B------:R-:W-:Y:S05]  /*0d80*/  @P0 BRA `(.L_x_54) ;  /* 0x0000000000240947 */ /* 0x000fea0003800000 */
[----:B------:R0:W-:Y:S01]  /*0d90*/  STS [R9+0x84], RZ ;  /* 0x000084ff09007388 */ /* 0x0001e20000000800 */
[----:B------:R-:W-:Y:S05]  /*0da0*/  BRA `(.L_x_54) ;  /* 0x00000000001c7947 */ /* 0x000fea0003800000 */
.L_x_53:
[----:B------:R-:W-:Y:S02]  /*0db0*/  SHF.R.S32.HI R12, RZ, 0x1f, R26 ;  /* 0x0000001fff0c7819 */ /* 0x000fe4000001141a */
[----:B------:R-:W-:-:S04]  /*0dc0*/  IADD3 R5, P0, PT, R26, R13, RZ ;  /* 0x0000000d1a057210 */ /* 0x000fc80007f1e0ff */
[----:B------:R-:W-:Y:S02]  /*0dd0*/  LEA.HI.X.SX32 R12, R13, R12, 0x1, P0 ;  /* 0x0000000c0d0c7211 */ /* 0x000fe400000f0eff */
[----:B---3--:R-:W-:-:S04]  /*0de0*/  LEA R4, P0, R5, UR10, 0x2 ;  /* 0x0000000a05047c11 */ /* 0x008fc8000f8010ff */
[----:B------:R-:W-:-:S05]  /*0df0*/  LEA.HI.X R5, R5, UR11, R12, 0x2, P0 ;  /* 0x0000000b05057c11 */ /* 0x000fca00080f140c */
[----:B------:R-:W3:Y:S04]  /*0e00*/  LDG.E R4, desc[UR8][R4.64+0x4] ;  /* 0x0000040804047981 */ /* 0x000ee8000c1e1900 */
[----:B---3--:R3:W-:Y:S02]  /*0e10*/  STS [R9+0x84], R4 ;  /* 0x0000840409007388 */ /* 0x0087e40000000800 */
.L_x_54:
[----:B------:R-:W-:Y:S05]  /*0e20*/  BSYNC.RECONVERGENT B0 ;  /* 0x0000000000007941 */ /* 0x000fea0003800200 */
.L_x_52:
[----:B------:R-:W-:Y:S01]  /*0e30*/  VIADD R5, R8, 0x3 ;  /* 0x0000000308057836 */ /* 0x000fe20000000000 */
[----:B------:R-:W-:Y:S01]  /*0e40*/  ISETP.LT.U32.AND P3, PT, R7, 0x3d, PT ;  /* 0x0000003d0700780c */ /* 0x000fe20003f61070 */
[----:B------:R-:W-:Y:S02]  /*0e50*/  BSSY.RECONVERGENT B0, `(.L_x_55) ;  /* 0x000000e000007945 */ /* 0x000fe40003800200 */
[C---:B------:R-:W-:Y:S01]  /*0e60*/  IMAD R13, R5.reuse, R6, RZ ;  /* 0x00000006050d7224 */ /* 0x040fe200078e02ff */
[----:B------:R-:W-:-:S04]  /*0e70*/  ISETP.GE.AND P0, PT, R5, UR6, PT ;  /* 0x0000000605007c0c */ /* 0x000fc8000bf06270 */
[----:B------:R-:W-:-:S13]  /*0e80*/  ISETP.LT.AND P1, PT, R26, R6, !P0 ;  /* 0x000000061a00720c */ /* 0x000fda0004721270 */
[----:B------:R-:W-:Y:S05]  /*0e90*/  @P1 BRA P3, `(.L_x_56) ;  /* 0x0000000000101947 */ /* 0x000fea0001800000 */
[----:B------:R-:W-:-:S13]  /*0ea0*/  ISETP.GT.U32.AND P1, PT, R7, 0x3c, PT ;  /* 0x0000003c0700780c */ /* 0x000fda0003f24070 */
[----:B------:R-:W-:Y:S05]  /*0eb0*/  @P1 BRA `(.L_x_57) ;  /* 0x00000000001c1947 */ /* 0x000fea0003800000 */
[----:B------:R0:W-:Y:S01]  /*0ec0*/  STS [R9+0xc0], RZ ;  /* 0x0000c0ff09007388 */ /* 0x0001e20000000800 */
[----:B------:R-:W-:Y:S05]  /*0ed0*/  BRA `(.L_x_57) ;  /* 0x0000000000147947 */ /* 0x000fea0003800000 */
.L_x_56:
[----:B---3--:R-:W3:Y:S01]  /*0ee0*/  LDC.64 R4, c[0x0][0x388] ;  /* 0x0000e200ff047b82 */ /* 0x008ee20000000a00 */
[----:B------:R-:W-:-:S05]  /*0ef0*/  IADD3 R11, PT, PT, R26, R13, RZ ;  /* 0x0000000d1a0b7210 */ /* 0x000fca0007ffe0ff */
[----:B---3--:R-:W-:-:S06]  /*0f00*/  IMAD.WIDE R4, R11, 0x4, R4 ;  /* 0x000000040b047825 */ /* 0x008fcc00078e0204 */
[----:B------:R-:W3:Y:S04]  /*0f10*/  LDG.E R4, desc[UR8][R4.64] ;  /* 0x0000000804047981 */ /* 0x000ee8000c1e1900 */
[----:B---3--:R3:W-:Y:S02]  /*0f20*/  STS [R9+0xc0], R4 ;  /* 0x0000c00409007388 */ /* 0x0087e40000000800 */
.L_x_57:
[----:B------:R-:W-:Y:S05]  /*0f30*/  BSYNC.RECONVERGENT B0 ;  /* 0x0000000000007941 */ /* 0x000fea0003800200 */
.L_x_55:
        /* <DEDUP_REMOVED lines=8> */
.L_x_59:
[----:B------:R-:W-:Y:S02]  /*0fc0*/  SHF.R.S32.HI R8, RZ, 0x1f, R26 ;  /* 0x0000001fff087819 */ /* 0x000fe4000001141a */
[----:B------:R-:W-:-:S04]  /*0fd0*/  IADD3 R5, P0, PT, R26, R13, RZ ;  /* 0x0000000d1a057210 */ /* 0x000fc80007f1e0ff */
[----:B------:R-:W-:Y:S02]  /*0fe0*/  LEA.HI.X.SX32 R8, R13, R8, 0x1, P0 ;  /* 0x000000080d087211 */ /* 0x000fe400000f0eff */
[----:B---3--:R-:W-:-:S04]  /*0ff0*/  LEA R4, P0, R5, UR10, 0x2 ;  /* 0x0000000a05047c11 */ /* 0x008fc8000f8010ff */
[----:B------:R-:W-:-:S05]  /*1000*/  LEA.HI.X R5, R5, UR11, R8, 0x2, P0 ;  /* 0x0000000b05057c11 */ /* 0x000fca00080f1408 */
[----:B------:R-:W3:Y:S04]  /*1010*/  LDG.E R4, desc[UR8][R4.64+0x4] ;  /* 0x0000040804047981 */ /* 0x000ee8000c1e1900 */
[----:B---3--:R3:W-:Y:S02]  /*1020*/  STS [R9+0xc4], R4 ;  /* 0x0000c40409007388 */ /* 0x0087e40000000800 */
.L_x_60:
[----:B------:R-:W-:Y:S05]  /*1030*/  BSYNC.RECONVERGENT B0 ;  /* 0x0000000000007941 */ /* 0x000fea0003800200 */
.L_x_58:
[----:B------:R-:W-:Y:S05]  /*1040*/  BRA.U UP0, `(.L_x_61) ;  /* 0xfffffff500dc7547 */ /* 0x000fea000b83ffff */
[----:B------:R-:W5:Y:S08]  /*1050*/  S2UR UR7, SR_CgaCtaId ;  /* 0x00000000000779c3 */ /* 0x000f700000008800 */
[----:B------:R-:W-:Y:S01]  /*1060*/  BAR.SYNC.DEFER_BLOCKING 0x0 ;  /* 0x0000000000007b1d */ /* 0x000fe20000010000 */
[C---:B------:R-:W-:Y:S02]  /*1070*/  LEA R22, R0.reuse, UR5, 0x3 ;  /* 0x0000000500167c11 */ /* 0x040fe4000f8e18ff */
[----:B------:R-:W-:-:S03]  /*1080*/  LEA R29, R0, UR5, 0x3 ;  /* 0x00000005001d7c11 */ /* 0x000fc6000f8e18ff */
[----:B------:R-:W-:Y:S01]  /*1090*/  UMOV UR4, 0x400 ;  /* 0x0000040000047882 */ /* 0x000fe20000000000 */
[----:B------:R-:W-:Y:S01]  /*10a0*/  UMOV UR10, 0x4 ;  /* 0x00000004000a7882 */ /* 0x000fe20000000000 */
[----:B-----5:R-:W-:Y:S01]  /*10b0*/  ULEA UR4, UR7, UR4, 0x18 ;  /* 0x0000000407047291 */ /* 0x020fe2000f8ec0ff */
[----:B------:R-:W-:Y:S05]  /*10c0*/  LDS.64 R22, [R22] ;  /* 0x0000000016167984 */ /* 0x000fea0000000a00 */
[----:B------:R-:W-:-:S05]  /*10d0*/  LEA R19, R19, UR4, 0xa ;  /* 0x0000000413137c11 */ /* 0x000fca000f8e50ff */
[----:B---3--:R-:W3:Y:S04]  /*10e0*/  LDS.128 R4, [R19] ;  /* 0x0000000013047984 */ /* 0x008ee80000000c00 */
[----:B012-4-:R-:W0:Y:S01]  /*10f0*/  LDS.128 R8, [R19+0x100] ;  /* 0x0001000013087984 */ /* 0x017e220000000c00 */
[C---:B---3--:R-:W-:Y:S01]  /*1100*/  FFMA R13, R4.reuse, R22, R14 ;  /* 0x00000016040d7223 */ /* 0x048fe2000000000e */
[-C--:B------:R-:W-:Y:S02]  /*1110*/  FFMA R4, R4, R23.reuse, R24 ;  /* 0x0000001704047223 */ /* 0x080fe40000000018 */
[----:B------:R-:W1:Y:S01]  /*1120*/  LDS.64 R24, [R29+0x40] ;  /* 0x000040001d187984 */ /* 0x000e620000000a00 */
[----:B0-----:R-:W-:Y:S01]  /*1130*/  FFMA R18, R22, R8, R18 ;  /* 0x0000000816127223 */ /* 0x001fe20000000012 */
[----:B------:R-:W-:Y:S01]  /*1140*/  FFMA R8, R8, R23, R28 ;  /* 0x0000001708087223 */ /* 0x000fe2000000001c */
[C---:B-1----:R-:W-:Y:S01]  /*1150*/  FFMA R13, R24.reuse, R5, R13 ;  /* 0x00000005180d7223 */ /* 0x042fe2000000000d */
[----:B------:R-:W-:Y:S01]  /*1160*/  FFMA R15, R5, R25, R4 ;  /* 0x00000019050f7223 */ /* 0x000fe20000000004 */
[-C--:B------:R-:W-:Y:S01]  /*1170*/  FFMA R31, R24, R9.reuse, R18 ;  /* 0x00000009181f7223 */ /* 0x080fe20000000012 */
[----:B------:R-:W0:Y:S01]  /*1180*/  LDS.64 R4, [R29+0x80] ;  /* 0x000080001d047984 */ /* 0x000e220000000a00 */
[----:B------:R-:W-:Y:S01]  /*1190*/  FFMA R8, R25, R9, R8 ;  /* 0x0000000919087223 */ /* 0x000fe20000000008 */
[----:B0-----:R-:W-:Y:S01]  /*11a0*/  FFMA R30, R4, R6, R13 ;  /* 0x00000006041e7223 */ /* 0x001fe2000000000d */
[----:B------:R-:W-:Y:S01]  /*11b0*/  FFMA R28, R6, R5, R15 ;  /* 0x00000005061c7223 */ /* 0x000fe2000000000f */
[-C--:B------:R-:W-:Y:S01]  /*11c0*/  FFMA R6, R4, R10.reuse, R31 ;  /* 0x0000000a04067223 */ /* 0x080fe2000000001f */
[----:B------:R-:W0:Y:S01]  /*11d0*/  LDS.128 R12, [R19+0x200] ;  /* 0x00020000130c7984 */ /* 0x000e220000000c00 */
[----:B------:R-:W-:Y:S01]  /*11e0*/  FFMA R10, R5, R10, R8 ;  /* 0x0000000a050a7223 */ /* 0x000fe20000000008 */
[----:B0-----:R-:W-:Y:S01]  /*11f0*/  FFMA R9, R22, R12, R16 ;  /* 0x0000000c16097223 */ /* 0x001fe20000000010 */
[----:B------:R-:W-:-:S02]  /*1200*/  FFMA R12, R12, R23, R17 ;  /* 0x000000170c0c7223 */ /* 0x000fc40000000011 */
[----:B------:R-:W0:Y:S01]  /*1210*/  LDS.128 R16, [R19+0x300] ;  /* 0x0003000013107984 */ /* 0x000e220000000c00 */
[-C--:B------:R-:W-:Y:S01]  /*1220*/  FFMA R9, R24, R13.reuse, R9 ;  /* 0x0000000d18097223 */ /* 0x080fe20000000009 */
[----:B------:R-:W-:-:S03]  /*1230*/  FFMA R12, R25, R13, R12 ;  /* 0x0000000d190c7223 */ /* 0x000fc6000000000c */
[-C--:B------:R-:W-:Y:S01]  /*1240*/  FFMA R13, R4, R14.reuse, R9 ;  /* 0x0000000e040d7223 */ /* 0x080fe20000000009 */
[----:B------:R-:W-:Y:S01]  /*1250*/  FFMA R12, R5, R14, R12 ;  /* 0x0000000e050c7223 */ /* 0x000fe2000000000c */
[----:B------:R-:W1:Y:S01]  /*1260*/  LDS.64 R8, [R29+0xc0] ;  /* 0x0000c0001d087984 */ /* 0x000e620000000a00 */
[----:B0-----:R-:W-:Y:S01]  /*1270*/  FFMA R3, R22, R16, R3 ;  /* 0x0000001016037223 */ /* 0x001fe20000000003 */
[----:B------:R-:W-:-:S03]  /*1280*/  FFMA R2, R16, R23, R2 ;  /* 0x0000001710027223 */ /* 0x000fc60000000002 */
[-C--:B------:R-:W-:Y:S01]  /*1290*/  FFMA R3, R24, R17.reuse, R3 ;  /* 0x0000001118037223 */ /* 0x080fe20000000003 */
[----:B------:R-:W-:Y:S01]  /*12a0*/  FFMA R2, R25, R17, R2 ;  /* 0x0000001119027223 */ /* 0x000fe20000000002 */
[----:B-1----:R-:W-:Y:S02]  /*12b0*/  FFMA R24, R7, R9, R28 ;  /* 0x0000000907187223 */ /* 0x002fe4000000001c */
[-C--:B------:R-:W-:Y:S01]  /*12c0*/  FFMA R4, R4, R18.reuse, R3 ;  /* 0x0000001204047223 */ /* 0x080fe20000000003 */
[----:B------:R-:W-:Y:S01]  /*12d0*/  FFMA R2, R5, R18, R2 ;  /* 0x0000001205027223 */ /* 0x000fe20000000002 */
[C---:B------:R-:W-:Y:S01]  /*12e0*/  FFMA R14, R8.reuse, R7, R30 ;  /* 0x00000007080e7223 */ /* 0x040fe2000000001e */
[CC--:B------:R-:W-:Y:S01]  /*12f0*/  FFMA R18, R8.reuse, R11.reuse, R6 ;  /* 0x0000000b08127223 */ /* 0x0c0fe20000000006 */
[C---:B------:R-:W-:Y:S01]  /*1300*/  FFMA R28, R9.reuse, R11, R10 ;  /* 0x0000000b091c7223 */ /* 0x040fe2000000000a */
[CC--:B------:R-:W-:Y:S01]  /*1310*/  FFMA R16, R8.reuse, R15.reuse, R13 ;  /* 0x0000000f08107223 */ /* 0x0c0fe2000000000d */
[C---:B------:R-:W-:Y:S01]  /*1320*/  FFMA R17, R9.reuse, R15, R12 ;  /* 0x0000000f09117223 */ /* 0x040fe2000000000c */
[-C--:B------:R-:W-:Y:S01]  /*1330*/  FFMA R3, R8, R19.reuse, R4 ;  /* 0x0000001308037223 */ /* 0x080fe20000000004 */
[----:B------:R-:W-:-:S07]  /*1340*/  FFMA R2, R9, R19, R2 ;  /* 0x0000001309027223 */ /* 0x000fce0000000002 */
.L_x_62:
[----:B------:R-:W0:Y:S01]  /*1350*/  S2UR UR7, SR_CgaCtaId ;  /* 0x00000000000779c3 */ /* 0x000e220000008800 */
[----:B------:R-:W1:Y:S01]  /*1360*/  S2R R19, SR_TID.Y ;  /* 0x0000000000137919 */ /* 0x000e620000002200 */
[----:B------:R-:W-:Y:S01]  /*1370*/  UMOV UR4, 0x400 ;  /* 0x0000040000047882 */ /* 0x000fe20000000000 */
[----:B------:R-:W-:-:S06]  /*1380*/  ULEA UR11, UR10, UR5, 0x6 ;  /* 0x000000050a0b7291 */ /* 0x000fcc000f8e30ff */
[----:B------:R-:W-:-:S05]  /*1390*/  LEA R22, R0, UR11, 0x3 ;  /* 0x0000000b00167c11 */ /* 0x000fca000f8e18ff */
[----:B------:R-:W-:Y:S01]  /*13a0*/  LDS.64 R4, [R22] ;  /* 0x0000000016047984 */ /* 0x000fe20000000a00 */
[----:B0-----:R-:W-:-:S04]  /*13b0*/  ULEA UR7, UR7, UR4, 0x18 ;  /* 0x0000000407077291 */ /* 0x001fc8000f8ec0ff */
[----:B------:R-:W-:-:S06]  /*13c0*/  ULEA UR4, UR10, UR7, 0x2 ;  /* 0x000000070a047291 */ /* 0x000fcc000f8e10ff */
[----:B-1----:R-:W-:Y:S01]  /*13d0*/  LEA R25, R19, UR4, 0xa ;  /* 0x0000000413197c11 */ /* 0x002fe2000f8e50ff */
[----:B------:R-:W-:-:S04]  /*13e0*/  UIADD3 UR4, UPT, UPT, UR10, 0x2, URZ ;  /* 0x000000020a047890 */ /* 0x000fc8000fffe0ff */
[----:B------:R-:W0:Y:S01]  /*13f0*/  LDS.64 R10, [R25+0x200] ;  /* 0x00020000190a7984 */ /* 0x000e220000000a00 */
[----:B------:R-:W-:-:S03]  /*1400*/  ULEA UR4, UR4, UR7, 0x2 ;  /* 0x0000000704047291 */ /* 0x000fc6000f8e10ff */
[----:B------:R-:W1:Y:S04]  /*1410*/  LDS.64 R6, [R25] ;  /* 0x0000000019067984 */ /* 0x000e680000000a00 */
[----:B------:R-:W2:Y:S04]  /*1420*/  LDS.64 R8, [R25+0x100] ;  /* 0x0001000019087984 */ /* 0x000ea80000000a00 */
[----:B------:R-:W3:Y:S01]  /*1430*/  LDS.64 R12, [R25+0x300] ;  /* 0x00030000190c7984 */ /* 0x000ee20000000a00 */
[----:B0-----:R-:W-:Y:S01]  /*1440*/  FFMA R16, R4, R10, R16 ;  /* 0x0000000a04107223 */ /* 0x001fe20000000010 */
[-C--:B------:R-:W-:Y:S01]  /*1450*/  FFMA R17, R10, R5.reuse, R17 ;  /* 0x000000050a117223 */ /* 0x080fe20000000011 */
[----:B------:R-:W-:Y:S01]  /*1460*/  LEA R10, R19, UR4, 0xa ;  /* 0x00000004130a7c11 */ /* 0x000fe2000f8e50ff */
[----:B------:R-:W-:Y:S01]  /*1470*/  UIADD3 UR4, UPT, UPT, UR10, 0x4, URZ ;  /* 0x000000040a047890 */ /* 0x000fe2000fffe0ff */
[C---:B-1----:R-:W-:Y:S01]  /*1480*/  FFMA R23, R6.reuse, R4, R14 ;  /* 0x0000000406177223 */ /* 0x042fe2000000000e */
[-C--:B------:R-:W-:Y:S01]  /*1490*/  FFMA R6, R6, R5.reuse, R24 ;  /* 0x0000000506067223 */ /* 0x080fe20000000018 */
[----:B------:R-:W0:Y:S01]  /*14a0*/  LDS.64 R14, [R22+0x40] ;  /* 0x00004000160e7984 */ /* 0x000e220000000a00 */
[----:B------:R-:W-:Y:S01]  /*14b0*/  ULEA UR4, UR4, UR7, 0x2 ;  /* 0x0000000704047291 */ /* 0x000fe2000f8e10ff */
[----:B--2---:R-:W-:Y:S01]  /*14c0*/  FFMA R18, R4, R8, R18 ;  /* 0x0000000804127223 */ /* 0x004fe20000000012 */
[-C--:B------:R-:W-:Y:S01]  /*14d0*/  FFMA R8, R8, R5.reuse, R28 ;  /* 0x0000000508087223 */ /* 0x080fe2000000001c */
[----:B---3--:R-:W-:Y:S01]  /*14e0*/  FFMA R24, R4, R12, R3 ;  /* 0x0000000c04187223 */ /* 0x008fe20000000003 */
[----:B------:R-:W-:-:S02]  /*14f0*/  FFMA R28, R12, R5, R2 ;  /* 0x000000050c1c7223 */ /* 0x000fc40000000002 */
[----:B------:R-:W-:Y:S04]  /*1500*/  LDS.64 R2, [R22+0x80] ;  /* 0x0000800016027984 */ /* 0x000fe80000000a00 */
[----:B------:R-:W1:Y:S01]  /*1510*/  LDS.64 R4, [R10] ;  /* 0x000000000a047984 */ /* 0x000e620000000a00 */
[C---:B0-----:R-:W-:Y:S01]  /*1520*/  FFMA R23, R14.reuse, R7, R23 ;  /* 0x000000070e177223 */ /* 0x041fe20000000017 */
[----:B------:R-:W-:Y:S01]  /*1530*/  FFMA R12, R7, R15, R6 ;  /* 0x0000000f070c7223 */ /* 0x000fe20000000006 */
[CC--:B------:R-:W-:Y:S01]  /*1540*/  FFMA R18, R14.reuse, R9.reuse, R18 ;  /* 0x000000090e127223 */ /* 0x0c0fe20000000012 */
[----:B------:R-:W0:Y:S01]  /*1550*/  LDS.64 R6, [R10+0x100] ;  /* 0x000100000a067984 */ /* 0x000e220000000a00 */
[C---:B------:R-:W-:Y:S01]  /*1560*/  FFMA R25, R15.reuse, R9, R8 ;  /* 0x000000090f197223 */ /* 0x040fe20000000008 */
[CC--:B------:R-:W-:Y:S01]  /*1570*/  FFMA R16, R14.reuse, R11.reuse, R16 ;  /* 0x0000000b0e107223 */ /* 0x0c0fe20000000010 */
[C---:B------:R-:W-:Y:S01]  /*1580*/  FFMA R17, R15.reuse, R11, R17 ;  /* 0x0000000b0f117223 */ /* 0x040fe20000000011 */
[----:B------:R-:W2:Y:S01]  /*1590*/  LDS.64 R8, [R10+0x200] ;  /* 0x000200000a087984 */ /* 0x000ea20000000a00 */
[-C--:B------:R-:W-:Y:S01]  /*15a0*/  FFMA R24, R14, R13.reuse, R24 ;  /* 0x0000000d0e187223 */ /* 0x080fe20000000018 */
[----:B------:R-:W-:-:S02]  /*15b0*/  FFMA R28, R15, R13, R28 ;  /* 0x0000000d0f1c7223 */ /* 0x000fc4000000001c */
[----:B------:R-:W3:Y:S01]  /*15c0*/  LDS.64 R10, [R10+0x300] ;  /* 0x000300000a0a7984 */ /* 0x000ee20000000a00 */
[C---:B-1----:R-:W-:Y:S01]  /*15d0*/  FFMA R23, R4.reuse, R2, R23 ;  /* 0x0000000204177223 */ /* 0x042fe20000000017 */
[-C--:B------:R-:W-:Y:S02]  /*15e0*/  FFMA R4, R4, R3.reuse, R12 ;  /* 0x0000000304047223 */ /* 0x080fe4000000000c */
[----:B------:R-:W1:Y:S01]  /*15f0*/  LDS.64 R12, [R22+0xc0] ;  /* 0x0000c000160c7984 */ /* 0x000e620000000a00 */
[----:B0-----:R-:W-:Y:S01]  /*1600*/  FFMA R18, R2, R6, R18 ;  /* 0x0000000602127223 */ /* 0x001fe20000000012 */
[-C--:B------:R-:W-:Y:S01]  /*1610*/  FFMA R25, R6, R3.reuse, R25 ;  /* 0x0000000306197223 */ /* 0x080fe20000000019 */
[----:B------:R-:W-:Y:S01]  /*1620*/  LEA R6, R19, UR4, 0xa ;  /* 0x0000000413067c11 */ /* 0x000fe2000f8e50ff */
[----:B------:R-:W-:Y:S01]  /*1630*/  UIADD3 UR4, UPT, UPT, UR10, 0x6, URZ ;  /* 0x000000060a047890 */ /* 0x000fe2000fffe0ff */
[----:B--2---:R-:W-:Y:S01]  /*1640*/  FFMA R16, R2, R8, R16 ;  /* 0x0000000802107223 */ /* 0x004fe20000000010 */
[----:B------:R-:W-:-:S02]  /*1650*/  FFMA R17, R8, R3, R17 ;  /* 0x0000000308117223 */ /* 0x000fc40000000011 */
[----:B------:R-:W-:Y:S01]  /*1660*/  ULEA UR4, UR4, UR7, 0x2 ;  /* 0x0000000704047291 */ /* 0x000fe2000f8e10ff */
[----:B---3--:R-:W-:Y:S01]  /*1670*/  FFMA R24, R2, R10, R24 ;  /* 0x0000000a02187223 */ /* 0x008fe20000000018 */
[----:B------:R-:W-:Y:S02]  /*1680*/  FFMA R28, R10, R3, R28 ;  /* 0x000000030a1c7223 */ /* 0x000fe4000000001c */
[----:B------:R-:W-:Y:S01]  /*1690*/  LDS.64 R2, [R22+0x100] ;  /* 0x0001000016027984 */ /* 0x000fe20000000a00 */
[C---:B-1----:R-:W-:Y:S01]  /*16a0*/  FFMA R23, R12.reuse, R5, R23 ;  /* 0x000000050c177223 */ /* 0x042fe20000000017 */
[----:B------:R-:W-:Y:S01]  /*16b0*/  FFMA R10, R5, R13, R4 ;  /* 0x0000000d050a7223 */ /* 0x000fe20000000004 */
[CC--:B------:R-:W-:Y:S01]  /*16c0*/  FFMA R16, R12.reuse, R9.reuse, R16 ;  /* 0x000000090c107223 */ /* 0x0c0fe20000000010 */
[----:B------:R-:W0:Y:S01]  /*16d0*/  LDS.64 R4, [R6] ;  /* 0x0000000006047984 */ /* 0x000e220000000a00 */
[C---:B------:R-:W-:Y:S01]  /*16e0*/  FFMA R17, R13.reuse, R9, R17 ;  /* 0x000000090d117223 */ /* 0x040fe20000000011 */
[CC--:B------:R-:W-:Y:S01]  /*16f0*/  FFMA R18, R12.reuse, R7.reuse, R18 ;  /* 0x000000070c127223 */ /* 0x0c0fe20000000012 */
[C---:B------:R-:W-:Y:S01]  /*1700*/  FFMA R25, R13.reuse, R7, R25 ;  /* 0x000000070d197223 */ /* 0x040fe20000000019 */
[-C--:B------:R-:W-:Y:S01]  /*1710*/  FFMA R24, R12, R11.reuse, R24 ;  /* 0x0000000b0c187223 */ /* 0x080fe20000000018 */
[----:B------:R-:W1:Y:S01]  /*1720*/  LDS.64 R8, [R6+0x100] ;  /* 0x0001000006087984 */ /* 0x000e620000000a00 */
[----:B------:R-:W-:-:S03]  /*1730*/  FFMA R28, R13, R11, R28 ;  /* 0x0000000b0d1c7223 */ /* 0x000fc6000000001c */
[----:B------:R-:W2:Y:S04]  /*1740*/  LDS.64 R12, [R6+0x200] ;  /* 0x00020000060c7984 */ /* 0x000ea80000000a00 */
[----:B------:R-:W3:Y:S01]  /*1750*/  LDS.64 R6, [R6+0x300] ;  /* 0x0003000006067984 */ /* 0x000ee20000000a00 */
[C---:B0-----:R-:W-:Y:S01]  /*1760*/  FFMA R23, R4.reuse, R2, R23 ;  /* 0x0000000204177223 */ /* 0x041fe20000000017 */
[-C--:B------:R-:W-:Y:S02]  /*1770*/  FFMA R4, R4, R3.reuse, R10 ;  /* 0x0000000304047223 */ /* 0x080fe4000000000a */
[----:B------:R-:W0:Y:S01]  /*1780*/  LDS.64 R10, [R22+0x140] ;  /* 0x00014000160a7984 */ /* 0x000e220000000a00 */
[----:B-1----:R-:W-:Y:S01]  /*1790*/  FFMA R18, R2, R8, R18 ;  /* 0x0000000802127223 */ /* 0x002fe20000000012 */
[-C--:B------:R-:W-:Y:S01]  /*17a0*/  FFMA R25, R8, R3.reuse, R25 ;  /* 0x0000000308197223 */ /* 0x080fe20000000019 */
[----:B------:R-:W-:Y:S01]  /*17b0*/  LEA R8, R19, UR4, 0xa ;  /* 0x0000000413087c11 */ /* 0x000fe2000f8e50ff */
[----:B------:R-:W-:Y:S01]  /*17c0*/  UIADD3 UR4, UPT, UPT, UR10, 0x8, URZ ;  /* 0x000000080a047890 */ /* 0x000fe2000fffe0ff */
[----:B--2---:R-:W-:Y:S01]  /*17d0*/  FFMA R16, R2, R12, R16 ;  /* 0x0000000c02107223 */ /* 0x004fe20000000010 */
[-C--:B------:R-:W-:Y:S01]  /*17e0*/  FFMA R17, R12, R3.reuse, R17 ;  /* 0x000000030c117223 */ /* 0x080fe20000000011 */
[----:B------:R-:W-:Y:S01]  /*17f0*/  UIADD3 UR10, UPT, UPT, UR10, 0xa, URZ ;  /* 0x0000000a0a0a7890 */ /* 0x000fe2000fffe0ff */
[----:B------:R-:W-:Y:S01]  /*1800*/  LDS.64 R14, [R8] ;  /* 0x00000000080e7984 */ /* 0x000fe20000000a00 */
[----:B---3--:R-:W-:Y:S01]  /*1810*/  FFMA R24, R2, R6, R24 ;  /* 0x0000000602187223 */ /* 0x008fe20000000018 */
[----:B------:R-:W-:Y:S01]  /*1820*/  FFMA R28, R6, R3, R28 ;  /* 0x00000003061c7223 */ /* 0x000fe2000000001c */
[----:B------:R-:W-:Y:S01]  /*1830*/  ULEA UR4, UR4, UR7, 0x2 ;  /* 0x0000000704047291 */ /* 0x000fe2000f8e10ff */
[----:B------:R-:W1:Y:S01]  /*1840*/  LDS.64 R2, [R22+0x180] ;  /* 0x0001800016027984 */ /* 0x000e620000000a00 */
[----:B------:R-:W-:Y:S01]  /*1850*/  UISETP.NE.AND UP0, UPT, UR10, 0x40, UPT ;  /* 0x000000400a00788c */ /* 0x000fe2000bf05270 */
        /* <DEDUP_REMOVED lines=17> */
[----:B--2---:R-:W-:Y:S01]  /*1970*/  FFMA R16, R2, R6, R16 ;  /* 0x0000000602107223 */ /* 0x004fe20000000010 */
[-C--:B------:R-:W-:Y:S01]  /*1980*/  FFMA R17, R6, R3.reuse, R17 ;  /* 0x0000000306117223 */ /* 0x080fe20000000011 */
[----:B---3--:R-:W-:Y:S01]  /*1990*/  FFMA R24, R2, R8, R24 ;  /* 0x0000000802187223 */ /* 0x008fe20000000018 */
[----:B------:R-:W-:-:S02]  /*19a0*/  FFMA R28, R8, R3, R28 ;  /* 0x00000003081c7223 */ /* 0x000fc4000000001c */
[----:B------:R-:W-:Y:S01]  /*19b0*/  LDS.64 R2, [R4+0x100] ;  /* 0x0001000004027984 */ /* 0x000fe20000000a00 */
[C---:B-1----:R-:W-:Y:S01]  /*19c0*/  FFMA R8, R10.reuse, R15, R23 ;  /* 0x0000000f0a087223 */ /* 0x042fe20000000017 */
[----:B------:R-:W-:Y:S01]  /*19d0*/  FFMA R15, R15, R11, R12 ;  /* 0x0000000b0f0f7223 */ /* 0x000fe2000000000c */
[CC--:B------:R-:W-:Y:S01]  /*19e0*/  FFMA R14, R10.reuse, R7.reuse, R16 ;  /* 0x000000070a0e7223 */ /* 0x0c0fe20000000010 */
[C---:B------:R-:W-:Y:S01]  /*19f0*/  FFMA R19, R11.reuse, R7, R17 ;  /* 0x000000070b137223 */ /* 0x040fe20000000011 */
[----:B------:R-:W0:Y:S01]  /*1a00*/  LDS.64 R12, [R22+0x200] ;  /* 0x00020000160c7984 */ /* 0x000e220000000a00 */
[CC--:B------:R-:W-:Y:S01]  /*1a10*/  FFMA R18, R10.reuse, R5.reuse, R18 ;  /* 0x000000050a127223 */ /* 0x0c0fe20000000012 */
[C---:B------:R-:W-:Y:S01]  /*1a20*/  FFMA R25, R11.reuse, R5, R25 ;  /* 0x000000050b197223 */ /* 0x040fe20000000019 */
[-C--:B------:R-:W-:Y:S01]  /*1a30*/  FFMA R29, R10, R9.reuse, R24 ;  /* 0x000000090a1d7223 */ /* 0x080fe20000000018 */
[----:B------:R-:W1:Y:S01]  /*1a40*/  LDS.64 R6, [R4] ;  /* 0x0000000004067984 */ /* 0x000e620000000a00 */
[----:B------:R-:W-:-:S03]  /*1a50*/  FFMA R9, R11, R9, R28 ;  /* 0x000000090b097223 */ /* 0x000fc6000000001c */
[----:B------:R-:W2:Y:S04]  /*1a60*/  LDS.64 R16, [R4+0x200] ;  /* 0x0002000004107984 */ /* 0x000ea80000000a00 */
[----:B------:R-:W3:Y:S04]  /*1a70*/  LDS.64 R4, [R4+0x300] ;  /* 0x0003000004047984 */ /* 0x000ee80000000a00 */
[----:B------:R-:W4:Y:S01]  /*1a80*/  LDS.64 R22, [R22+0x240] ;  /* 0x0002400016167984 */ /* 0x000f220000000a00 */
[----:B0-----:R-:W-:Y:S01]  /*1a90*/  FFMA R18, R12, R2, R18 ;  /* 0x000000020c127223 */ /* 0x001fe20000000012 */
[-C--:B------:R-:W-:Y:S01]  /*1aa0*/  FFMA R28, R2, R13.reuse, R25 ;  /* 0x0000000d021c7223 */ /* 0x080fe20000000019 */
[C---:B-1----:R-:W-:Y:S01]  /*1ab0*/  FFMA R11, R6.reuse, R12, R8 ;  /* 0x0000000c060b7223 */ /* 0x042fe20000000008 */
[-C--:B------:R-:W-:Y:S01]  /*1ac0*/  FFMA R6, R6, R13.reuse, R15 ;  /* 0x0000000d06067223 */ /* 0x080fe2000000000f */
[----:B--2---:R-:W-:Y:S01]  /*1ad0*/  FFMA R2, R12, R16, R14 ;  /* 0x000000100c027223 */ /* 0x004fe2000000000e */
[-C--:B------:R-:W-:Y:S01]  /*1ae0*/  FFMA R8, R16, R13.reuse, R19 ;  /* 0x0000000d10087223 */ /* 0x080fe20000000013 */
[----:B---3--:R-:W-:Y:S01]  /*1af0*/  FFMA R12, R12, R4, R29 ;  /* 0x000000040c0c7223 */ /* 0x008fe2000000001d */
[----:B------:R-:W-:Y:S01]  /*1b00*/  FFMA R10, R4, R13, R9 ;  /* 0x0000000d040a7223 */ /* 0x000fe20000000009 */
[CC--:B----4-:R-:W-:Y:S01]  /*1b10*/  FFMA R18, R22.reuse, R3.reuse, R18 ;  /* 0x0000000316127223 */ /* 0x0d0fe20000000012 */
[----:B------:R-:W-:Y:S01]  /*1b20*/  FFMA R28, R23, R3, R28 ;  /* 0x00000003171c7223 */ /* 0x000fe2000000001c */
[C---:B------:R-:W-:Y:S01]  /*1b30*/  FFMA R16, R22.reuse, R17, R2 ;  /* 0x0000001116107223 */ /* 0x040fe20000000002 */
[C---:B------:R-:W-:Y:S01]  /*1b40*/  FFMA R14, R22.reuse, R7, R11 ;  /* 0x00000007160e7223 */ /* 0x040fe2000000000b */
[----:B------:R-:W-:Y:S01]  /*1b50*/  FFMA R24, R7, R23, R6 ;  /* 0x0000001707187223 */ /* 0x000fe20000000006 */
[C---:B------:R-:W-:Y:S01]  /*1b60*/  FFMA R17, R23.reuse, R17, R8 ;  /* 0x0000001117117223 */ /* 0x040fe20000000008 */
[-C--:B------:R-:W-:Y:S01]  /*1b70*/  FFMA R3, R22, R5.reuse, R12 ;  /* 0x0000000516037223 */ /* 0x080fe2000000000c */
[----:B------:R-:W-:Y:S01]  /*1b80*/  FFMA R2, R23, R5, R10 ;  /* 0x0000000517027223 */ /* 0x000fe2000000000a */
[----:B------:R-:W-:Y:S06]  /*1b90*/  BRA.U UP0, `(.L_x_62) ;  /* 0xfffffff500ec7547 */ /* 0x000fec000b83ffff */
[----:B------:R-:W-:Y:S01]  /*1ba0*/  UIADD3 UR4, UPT, UPT, UR6, 0x3f, URZ ;  /* 0x0000003f06047890 */ /* 0x000fe2000fffe0ff */
[----:B------:R-:W-:Y:S01]  /*1bb0*/  IADD3 R21, PT, PT, R21, 0x1, RZ ;  /* 0x0000000115157810 */ /* 0x000fe20007ffe0ff */
[----:B------:R-:W-:Y:S02]  /*1bc0*/  BAR.SYNC.DEFER_BLOCKING 0x0 ;  /* 0x0000000000007b1d */ /* 0x000fe40000010000 */
[----:B------:R-:W-:-:S06]  /*1bd0*/  USHF.R.U32.HI UR4, URZ, 0x6, UR4 ;  /* 0x00000006ff047899 */ /* 0x000fcc0008011604 */
[----:B------:R-:W-:-:S13]  /*1be0*/  ISETP.NE.AND P0, PT, R21, UR4, PT ;  /* 0x0000000415007c0c */ /* 0x000fda000bf05270 */
[----:B------:R-:W-:Y:S05]  /*1bf0*/  @P0 BRA `(.L_x_63) ;  /* 0xffffffe400580947 */ /* 0x000fea000383ffff */
.L_x_29:
[----:B------:R-:W0:Y:S01]  /*1c00*/  LDCU UR4, c[0x0][0x3a0] ;  /* 0x00007400ff0477ac */ /* 0x000e220008000800 */
[----:B------:R-:W1:Y:S01]  /*1c10*/  LDC.64 R6, c[0x0][0x3a8] ;  /* 0x0000ea00ff067b82 */ /* 0x000e620000000a00 */
[----:B------:R-:W-:Y:S01]  /*1c20*/  BSSY.RECONVERGENT B1, `(.L_x_64) ;  /* 0x0000026000017945 */ /* 0x000fe20003800200 */
[----:B------:R-:W-:Y:S01]  /*1c30*/  SHF.R.S32.HI R8, RZ, 0x1f, R26 ;  /* 0x0000001fff087819 */ /* 0x000fe2000001141a */
[----:B------:R-:W2:Y:S01]  /*1c40*/  LDCU UR5, c[0x0][0x398] ;  /* 0x00007300ff0577ac */ /* 0x000ea20008000800 */
[----:B0-----:R-:W-:Y:S01]  /*1c50*/  ISETP.GE.AND P0, PT, R26, UR4, PT ;  /* 0x000000041a007c0c */ /* 0x001fe2000bf06270 */
[----:B------:R-:W-:-:S03]  /*1c60*/  IMAD R9, R27, UR4, RZ ;  /* 0x000000041b097c24 */ /* 0x000fc6000f8e02ff */
[----:B--2---:R-:W-:Y:S01]  /*1c70*/  ISETP.GE.OR P0, PT, R27, UR5, P0 ;  /* 0x000000051b007c0c */ /* 0x004fe20008706670 */
[----:B-1----:R-:W-:-:S12]  /*1c80*/  IMAD.WIDE R6, R26, 0x4, R6 ;  /* 0x000000041a067825 */ /* 0x002fd800078e0206 */
[----:B------:R-:W-:Y:S05]  /*1c90*/  @P0 BRA `(.L_x_65) ;  /* 0x0000000000780947 */ /* 0x000fea0003800000 */
[----:B------:R-:W2:Y:S01]  /*1ca0*/  LDG.E R5, desc[UR8][R6.64] ;  /* 0x0000000806057981 */ /* 0x000ea2000c1e1900 */
[----:B------:R-:W-:Y:S02]  /*1cb0*/  HFMA2 R0, -RZ, RZ, 0.96630859375, -0.0022525787353515625 ;  /* 0x3bbb989dff007431 */ /* 0x000fe400000001ff */
[----:B------:R-:W-:Y:S01]  /*1cc0*/  IMAD.MOV.U32 R11, RZ, RZ, 0x437c0000 ;  /* 0x437c0000ff0b7424 */ /* 0x000fe200078e00ff */
[----:B------:R-:W-:Y:S01]  /*1cd0*/  BSSY.RECONVERGENT B2, `(.L_x_66) ;  /* 0x0000016000027945 */ /* 0x000fe20003800200 */
[----:B--2---:R-:W-:-:S04]  /*1ce0*/  FADD R5, R5, R14 ;  /* 0x0000000e05057221 */ /* 0x004fc80000000000 */
[----:B------:R-:W-:-:S04]  /*1cf0*/  FFMA.SAT R0, R5, -R0, 0.5 ;  /* 0x3f00000005007423 */ /* 0x000fc80000002800 */
[----:B------:R-:W-:-:S04]  /*1d00*/  FFMA.RM R0, R0, R11, 12582913 ;  /* 0x4b40000100007423 */ /* 0x000fc8000000400b */
[C---:B------:R-:W-:Y:S01]  /*1d10*/  FADD R4, R0.reuse, -12583039 ;  /* 0xcb40007f00047421 */ /* 0x040fe20000000000 */
[----:B------:R-:W-:-:S03]  /*1d20*/  SHF.L.U32 R0, R0, 0x17, RZ ;  /* 0x0000001700007819 */ /* 0x000fc600000006ff */
[----:B------:R-:W-:-:S04]  /*1d30*/  FFMA R4, R5, -1.4426950216293334961, -R4 ;  /* 0xbfb8aa3b05047823 */ /* 0x000fc80000000804 */
[----:B------:R-:W-:-:S04]  /*1d40*/  FFMA R4, R5, -1.925963033500011079e-08, R4 ;  /* 0xb2a5706005047823 */ /* 0x000fc80000000004 */
[----:B------:R-:W0:Y:S02]  /*1d50*/  MUFU.EX2 R5, R4 ;  /* 0x0000000400057308 */ /* 0x000e240000000800 */
[----:B0-----:R-:W-:-:S05]  /*1d60*/  FFMA R10, R0, R5, 1 ;  /* 0x3f800000000a7423 */ /* 0x001fca0000000005 */
[----:B------:R-:W-:-:S04]  /*1d70*/  IADD3 R0, PT, PT, R10, 0x1800000, RZ ;  /* 0x018000000a007810 */ /* 0x000fc80007ffe0ff */
[----:B------:R-:W-:-:S04]  /*1d80*/  LOP3.LUT R0, R0, 0x7f800000, RZ, 0xc0, !PT ;  /* 0x7f80000000007812 */ /* 0x000fc800078ec0ff */
[----:B------:R-:W-:-:S13]  /*1d90*/  ISETP.GT.U32.AND P0, PT, R0, 0x1ffffff, PT ;  /* 0x01ffffff0000780c */ /* 0x000fda0003f04070 */
[----:B------:R-:W-:Y:S05]  /*1da0*/  @P0 BRA `(.L_x_67) ;  /* 0x0000000000100947 */ /* 0x000fea0003800000 */
[----:B------:R-:W-:Y:S02]  /*1db0*/  MOV R0, R10 ;  /* 0x0000000a00007202 */ /* 0x000fe40000000f00 */
[----:B------:R-:W-:-:S07]  /*1dc0*/  MOV R10, 0x1de0 ;  /* 0x00001de0000a7802 */ /* 0x000fce0000000f00 */
[----:B------:R-:W-:Y:S05]  /*1dd0*/  CALL.REL.NOINC `($__internal_0_$__cuda_sm20_rcp_rn_f32_slowpath) ;  /* 0x0000001000787944 */ /* 0x000fea0003c00000 */
[----:B------:R-:W-:Y:S05]  /*1de0*/  BRA `(.L_x_68) ;  /* 0x0000000000107947 */ /* 0x000fea0003800000 */
.L_x_67:
[----:B------:R-:W0:Y:S02]  /*1df0*/  MUFU.RCP R11, R10 ;  /* 0x0000000a000b7308 */ /* 0x000e240000001000 */
[----:B0-----:R-:W-:-:S04]  /*1e00*/  FFMA R0, R10, R11, -1 ;  /* 0xbf8000000a007423 */ /* 0x001fc8000000000b */
[----:B------:R-:W-:-:S04]  /*1e10*/  FADD.FTZ R0, -R0, -RZ ;  /* 0x800000ff00007221 */ /* 0x000fc80000010100 */
[----:B------:R-:W-:-:S07]  /*1e20*/  FFMA R11, R11, R0, R11 ;  /* 0x000000000b0b7223 */ /* 0x000fce000000000b */
.L_x_68:
[----:B------:R-:W-:Y:S05]  /*1e30*/  BSYNC.RECONVERGENT B2 ;  /* 0x0000000000027941 */ /* 0x000fea0003800200 */
.L_x_66:
[----:B------:R-:W0:Y:S01]  /*1e40*/  LDC.64 R4, c[0x0][0x390] ;  /* 0x0000e400ff047b82 */ /* 0x000e220000000a00 */
[----:B------:R-:W-:-:S04]  /*1e50*/  IMAD.IADD R13, R26, 0x1, R9 ;  /* 0x000000011a0d7824 */ /* 0x000fc800078e0209 */
[----:B0-----:R-:W-:-:S05]  /*1e60*/  IMAD.WIDE R4, R13, 0x4, R4 ;  /* 0x000000040d047825 */ /* 0x001fca00078e0204 */
[----:B------:R0:W-:Y:S02]  /*1e70*/  STG.E desc[UR8][R4.64], R11 ;  /* 0x0000000b04007986 */ /* 0x0001e4000c101908 */
.L_x_65:
[----:B------:R-:W-:Y:S05]  /*1e80*/  BSYNC.RECONVERGENT B1 ;  /* 0x0000000000017941 */ /* 0x000fea0003800200 */
.L_x_64:
[----:B------:R-:W1:Y:S01]  /*1e90*/  LDCU UR4, c[0x0][0x3a0] ;  /* 0x00007400ff0477ac */ /* 0x000e620008000800 */
[----:B------:R-:W-:Y:S01]  /*1ea0*/  IADD3 R13, PT, PT, R26, 0x1, RZ ;  /* 0x000000011a0d7810 */ /* 0x000fe20007ffe0ff */
[----:B------:R-:W-:Y:S01]  /*1eb0*/  BSSY.RECONVERGENT B1, `(.L_x_69) ;  /* 0x0000025000017945 */ /* 0x000fe20003800200 */
[----:B------:R-:W2:Y:S02]  /*1ec0*/  LDCU UR5, c[0x0][0x398] ;  /* 0x00007300ff0577ac */ /* 0x000ea40008000800 */
[----:B-1----:R-:W-:-:S04]  /*1ed0*/  ISETP.GE.AND P0, PT, R13, UR4, PT ;  /* 0x000000040d007c0c */ /* 0x002fc8000bf06270 */
[----:B--2---:R-:W-:-:S13]  /*1ee0*/  ISETP.GE.OR P0, PT, R27, UR5, P0 ;  /* 0x000000051b007c0c */ /* 0x004fda0008706670 */
[----:B------:R-:W-:Y:S05]  /*1ef0*/  @P0 BRA `(.L_x_70) ;  /* 0x0000000000800947 */ /* 0x000fea0003800000 */
[----:B0-----:R-:W2:Y:S01]  /*1f00*/  LDG.E R5, desc[UR8][R6.64+0x4] ;  /* 0x0000040806057981 */ /* 0x001ea2000c1e1900 */
[----:B------:R-:W-:Y:S01]  /*1f10*/  HFMA2 R11, -RZ, RZ, 3.7421875, 0 ;  /* 0x437c0000ff0b7431 */ /* 0x000fe200000001ff */
[----:B------:R-:W-:Y:S01]  /*1f20*/  MOV R0, 0x3bbb989d ;  /* 0x3bbb989d00007802 */ /* 0x000fe20000000f00 */
[----:B------:R-:W-:Y:S01]  /*1f30*/  BSSY.RECONVERGENT B2, `(.L_x_71) ;  /* 0x0000016000027945 */ /* 0x000fe20003800200 */
[----:B--2---:R-:W-:-:S04]  /*1f40*/  FADD R5, R5, R24 ;  /* 0x0000001805057221 */ /* 0x004fc80000000000 */
[----:B------:R-:W-:-:S04]  /*1f50*/  FFMA.SAT R0, R5, -R0, 0.5 ;  /* 0x3f00000005007423 */ /* 0x000fc80000002800 */
[----:B------:R-:W-:-:S04]  /*1f60*/  FFMA.RM R0, R0, R11, 12582913 ;  /* 0x4b40000100007423 */ /* 0x000fc8000000400b */
[C---:B------:R-:W-:Y:S01]  /*1f70*/  FADD R4, R0.reuse, -12583039 ;  /* 0xcb40007f00047421 */ /* 0x040fe20000000000 */
[----:B------:R-:W-:-:S03]  /*1f80*/  IMAD.SHL.U32 R0, R0, 0x800000, RZ ;  /* 0x0080000000007824 */ /* 0x000fc600078e00ff */
        /* <DEDUP_REMOVED lines=12> */
.L_x_72:
[----:B------:R-:W0:Y:S02]  /*2050*/  MUFU.RCP R11, R10 ;  /* 0x0000000a000b7308 */ /* 0x000e240000001000 */
[----:B0-----:R-:W-:-:S04]  /*2060*/  FFMA R0, R10, R11, -1 ;  /* 0xbf8000000a007423 */ /* 0x001fc8000000000b */
[----:B------:R-:W-:-:S04]  /*2070*/  FADD.FTZ R0, -R0, -RZ ;  /* 0x800000ff00007221 */ /* 0x000fc80000010100 */
[----:B------:R-:W-:-:S07]  /*2080*/  FFMA R11, R11, R0, R11 ;  /* 0x000000000b0b7223 */ /* 0x000fce000000000b */
.L_x_73:
[----:B------:R-:W-:Y:S05]  /*2090*/  BSYNC.RECONVERGENT B2 ;  /* 0x0000000000027941 */ /* 0x000fea0003800200 */
.L_x_71:
[----:B------:R-:W0:Y:S01]  /*20a0*/  LDCU.64 UR4, c[0x0][0x390] ;  /* 0x00007200ff0477ac */ /* 0x000e220008000a00 */
[----:B------:R-:W-:-:S04]  /*20b0*/  IADD3 R0, P0, PT, R26, R9, RZ ;  /* 0x000000091a007210 */ /* 0x000fc80007f1e0ff */
[----:B------:R-:W-:Y:S02]  /*20c0*/  LEA.HI.X.SX32 R5, R9, R8, 0x1, P0 ;  /* 0x0000000809057211 */ /* 0x000fe400000f0eff */
[----:B0-----:R-:W-:-:S04]  /*20d0*/  LEA R4, P0, R0, UR4, 0x2 ;  /* 0x0000000400047c11 */ /* 0x001fc8000f8010ff */
[----:B------:R-:W-:-:S05]  /*20e0*/  LEA.HI.X R5, R0, UR5, R5, 0x2, P0 ;  /* 0x0000000500057c11 */ /* 0x000fca00080f1405 */
[----:B------:R1:W-:Y:S04]  /*20f0*/  STG.E desc[UR8][R4.64+0x4], R11 ;  /* 0x0000040b04007986 */ /* 0x0003e8000c101908 */
.L_x_70:
[----:B------:R-:W-:Y:S05]  /*2100*/  BSYNC.RECONVERGENT B1 ;  /* 0x0000000000017941 */ /* 0x000fea0003800200 */
.L_x_69:
[----:B------:R-:W2:Y:S01]  /*2110*/  LDCU UR4, c[0x0][0x3a0] ;  /* 0x00007400ff0477ac */ /* 0x000ea20008000800 */
[----:B------:R-:W-:Y:S01]  /*2120*/  IADD3 R14, PT, PT, R27, 0x1, RZ ;  /* 0x000000011b0e7810 */ /* 0x000fe20007ffe0ff */
[----:B------:R-:W-:Y:S01]  /*2130*/  BSSY.RECONVERGENT B1, `(.L_x_74) ;  /* 0x0000024000017945 */ /* 0x000fe20003800200 */
[----:B------:R-:W3:Y:S01]  /*2140*/  LDCU UR5, c[0x0][0x398] ;  /* 0x00007300ff0577ac */ /* 0x000ee20008000800 */
[----:B--2---:R-:W-:Y:S01]  /*2150*/  ISETP.GE.AND P0, PT, R26, UR4, PT ;  /* 0x000000041a007c0c */ /* 0x004fe2000bf06270 */
[----:B------:R-:W-:-:S03]  /*2160*/  VIADD R9, R9, UR4 ;  /* 0x0000000409097c36 */ /* 0x000fc60008000000 */
[----:B---3--:R-:W-:-:S13]  /*2170*/  ISETP.GE.OR P0, PT, R14, UR5, P0 ;  /* 0x000000050e007c0c */ /* 0x008fda0008706670 */
[----:B------:R-:W-:Y:S05]  /*2180*/  @P0 BRA `(.L_x_75) ;  /* 0x0000000000780947 */ /* 0x000fea0003800000 */
[----:B01----:R-:W2:Y:S01]  /*2190*/  LDG.E R5, desc[UR8][R6.64] ;  /* 0x0000000806057981 */ /* 0x003ea2000c1e1900 */
[----:B------:R-:W-:Y:S01]  /*21a0*/  HFMA2 R11, -RZ, RZ, 3.7421875, 0 ;  /* 0x437c0000ff0b7431 */ /* 0x000fe200000001ff */
[----:B------:R-:W-:Y:S01]  /*21b0*/  MOV R0, 0x3bbb989d ;  /* 0x3bbb989d00007802 */ /* 0x000fe20000000f00 */
        /* <DEDUP_REMOVED lines=9> */
[----:B0-----:R-:W-:-:S04]  /*2250*/  FFMA R10, R0, R5, 1 ;  /* 0x3f800000000a7423 */ /* 0x001fc80000000005 */
[----:B------:R-:W-:-:S05]  /*2260*/  VIADD R0, R10, 0x1800000 ;  /* 0x018000000a007836 */ /* 0x000fca0000000000 */
[----:B------:R-:W-:-:S04]  /*2270*/  LOP3.LUT R0, R0, 0x7f800000, RZ, 0xc0, !PT ;  /* 0x7f80000000007812 */ /* 0x000fc800078ec0ff */
[----:B------:R-:W-:-:S13]  /*2280*/  ISETP.GT.U32.AND P0, PT, R0, 0x1ffffff, PT ;  /* 0x01ffffff0000780c */ /* 0x000fda0003f04070 */
[----:B------:R-:W-:Y:S05]  /*2290*/  @P0 BRA `(.L_x_77) ;  /* 0x0000000000100947 */ /* 0x000fea0003800000 */
[----:B------:R-:W-:Y:S02]  /*22a0*/  MOV R0, R10 ;  /* 0x0000000a00007202 */ /* 0x000fe40000000f00 */
[----:B------:R-:W-:-:S07]  /*22b0*/  MOV R10, 0x22d0 ;  /* 0x000022d0000a7802 */ /* 0x000fce0000000f00 */
[----:B------:R-:W-:Y:S05]  /*22c0*/  CALL.REL.NOINC `($__internal_0_$__cuda_sm20_rcp_rn_f32_slowpath) ;  /* 0x0000000c003c7944 */ /* 0x000fea0003c00000 */
[----:B------:R-:W-:Y:S05]  /*22d0*/  BRA `(.L_x_78) ;  /* 0x0000000000107947 */ /* 0x000fea0003800000 */
.L_x_77:
[----:B------:R-:W0:Y:S02]  /*22e0*/  MUFU.RCP R11, R10 ;  /* 0x0000000a000b7308 */ /* 0x000e240000001000 */
[----:B0-----:R-:W-:-:S04]  /*22f0*/  FFMA R0, R10, R11, -1 ;  /* 0xbf8000000a007423 */ /* 0x001fc8000000000b */
[----:B------:R-:W-:-:S04]  /*2300*/  FADD.FTZ R0, -R0, -RZ ;  /* 0x800000ff00007221 */ /* 0x000fc80000010100 */
[----:B------:R-:W-:-:S07]  /*2310*/  FFMA R11, R11, R0, R11 ;  /* 0x000000000b0b7223 */ /* 0x000fce000000000b */
.L_x_78:
[----:B------:R-:W-:Y:S05]  /*2320*/  BSYNC.RECONVERGENT B2 ;  /* 0x0000000000027941 */ /* 0x000fea0003800200 */
.L_x_76:
[----:B------:R-:W0:Y:S01]  /*2330*/  LDC.64 R4, c[0x0][0x390] ;  /* 0x0000e400ff047b82 */ /* 0x000e220000000a00 */
[----:B------:R-:W-:-:S05]  /*2340*/  IADD3 R15, PT, PT, R26, R9, RZ ;  /* 0x000000091a0f7210 */ /* 0x000fca0007ffe0ff */
[----:B0-----:R-:W-:-:S05]  /*2350*/  IMAD.WIDE R4, R15, 0x4, R4 ;  /* 0x000000040f047825 */ /* 0x001fca00078e0204 */
[----:B------:R2:W-:Y:S02]  /*2360*/  STG.E desc[UR8][R4.64], R11 ;  /* 0x0000000b04007986 */ /* 0x0005e4000c101908 */
.L_x_75:
[----:B------:R-:W-:Y:S05]  /*2370*/  BSYNC.RECONVERGENT B1 ;  /* 0x0000000000017941 */ /* 0x000fea0003800200 */
.L_x_74:
[----:B------:R-:W3:Y:S01]  /*2380*/  LDCU UR4, c[0x0][0x3a0] ;  /* 0x00007400ff0477ac */ /* 0x000ee20008000800 */
[----:B------:R-:W-:Y:S01]  /*2390*/  BSSY.RECONVERGENT B1, `(.L_x_79) ;  /* 0x0000025000017945 */ /* 0x000fe20003800200 */
[----:B------:R-:W4:Y:S01]  /*23a0*/  LDCU UR5, c[0x0][0x398] ;  /* 0x00007300ff0577ac */ /* 0x000f220008000800 */
[----:B---3--:R-:W-:-:S04]  /*23b0*/  ISETP.GE.AND P0, PT, R13, UR4, PT ;  /* 0x000000040d007c0c */ /* 0x008fc8000bf06270 */
[----:B----4-:R-:W-:-:S13]  /*23c0*/  ISETP.GE.OR P0, PT, R14, UR5, P0 ;  /* 0x000000050e007c0c */ /* 0x010fda0008706670 */
[----:B------:R-:W-:Y:S05]  /*23d0*/  @P0 BRA `(.L_x_80) ;  /* 0x0000000000800947 */ /* 0x000fea0003800000 */
[----:B012---:R-:W2:Y:S01]  /*23e0*/  LDG.E R5, desc[UR8][R6.64+0x4] ;  /* 0x0000040806057981 */ /* 0x007ea2000c1e1900 */
[----:B------:R-:W-:Y:S01]  /*23f0*/  MOV R0, 0x3bbb989d ;  /* 0x3bbb989d00007802 */ /* 0x000fe20000000f00 */
        /* <DEDUP_REMOVED lines=19> */
.L_x_82:
[----:B------:R-:W0:Y:S02]  /*2530*/  MUFU.RCP R11, R10 ;  /* 0x0000000a000b7308 */ /* 0x000e240000001000 */
[----:B0-----:R-:W-:-:S04]  /*2540*/  FFMA R0, R10, R11, -1 ;  /* 0xbf8000000a007423 */ /* 0x001fc8000000000b */
[----:B------:R-:W-:-:S04]  /*2550*/  FADD.FTZ R0, -R0, -RZ ;  /* 0x800000ff00007221 */ /* 0x000fc80000010100 */
[----:B------:R-:W-:-:S07]  /*2560*/  FFMA R11, R11, R0, R11 ;  /* 0x000000000b0b7223 */ /* 0x000fce000000000b */
.L_x_83:
[----:B------:R-:W-:Y:S05]  /*2570*/  BSYNC.RECONVERGENT B2 ;  /* 0x0000000000027941 */ /* 0x000fea0003800200 */
.L_x_81:
[----:B------:R-:W0:Y:S01]  /*2580*/  LDCU.64 UR4, c[0x0][0x390] ;  /* 0x00007200ff0477ac */ /* 0x000e220008000a00 */
[----:B------:R-:W-:-:S04]  /*2590*/  IADD3 R0, P0, PT, R26, R9, RZ ;  /* 0x000000091a007210 */ /* 0x000fc80007f1e0ff */
[----:B------:R-:W-:Y:S02]  /*25a0*/  LEA.HI.X.SX32 R5, R9, R8, 0x1, P0 ;  /* 0x0000000809057211 */ /* 0x000fe400000f0eff */
[----:B0-----:R-:W-:-:S04]  /*25b0*/  LEA R4, P0, R0, UR4, 0x2 ;  /* 0x0000000400047c11 */ /* 0x001fc8000f8010ff */
[----:B------:R-:W-:-:S05]  /*25c0*/  LEA.HI.X R5, R0, UR5, R5, 0x2, P0 ;  /* 0x0000000500057c11 */ /* 0x000fca00080f1405 */
[----:B------:R3:W-:Y:S04]  /*25d0*/  STG.E desc[UR8][R4.64+0x4], R11 ;  /* 0x0000040b04007986 */ /* 0x0007e8000c101908 */
.L_x_80:
[----:B------:R-:W-:Y:S05]  /*25e0*/  BSYNC.RECONVERGENT B1 ;  /* 0x0000000000017941 */ /* 0x000fea0003800200 */
.L_x_79:
[----:B------:R-:W4:Y:S01]  /*25f0*/  LDCU UR4, c[0x0][0x3a0] ;  /* 0x00007400ff0477ac */ /* 0x000f220008000800 */
[----:B------:R-:W-:Y:S01]  /*2600*/  VIADD R14, R27, 0x2 ;  /* 0x000000021b0e7836 */ /* 0x000fe20000000000 */
[----:B------:R-:W-:Y:S01]  /*2610*/  BSSY.RECONVERGENT B1, `(.L_x_84) ;  /* 0x0000024000017945 */ /* 0x000fe20003800200 */
[----:B------:R-:W5:Y:S01]  /*2620*/  LDCU UR5, c[0x0][0x398] ;  /* 0x00007300ff0577ac */ /* 0x000f620008000800 */
[----:B----4-:R-:W-:Y:S02]  /*2630*/  ISETP.GE.AND P0, PT, R26, UR4, PT ;  /* 0x000000041a007c0c */ /* 0x010fe4000bf06270 */
[----:B------:R-:W-:Y:S02]  /*2640*/  IADD3 R9, PT, PT, R9, UR4, RZ ;  /* 0x0000000409097c10 */ /* 0x000fe4000fffe0ff */
[----:B-----5:R-:W-:-:S13]  /*2650*/  ISETP.GE.OR P0, PT, R14, UR5, P0 ;  /* 0x000000050e007c0c */ /* 0x020fda0008706670 */
[----:B------:R-:W-:Y:S05]  /*2660*/  @P0 BRA `(.L_x_85) ;  /* 0x0000000000780947 */ /* 0x000fea0003800000 */
[----:B0123--:R-:W2:Y:S01]  /*2670*/  LDG.E R5, desc[UR8][R6.64] ;  /* 0x0000000806057981 */ /* 0x00fea2000c1e1900 */
[----:B------:R-:W-:Y:S01]  /*2680*/  HFMA2 R0, -RZ, RZ, 0.96630859375, -0.0022525787353515625 ;  /* 0x3bbb989dff007431 */ /* 0x000fe200000001ff */
        /* <DEDUP_REMOVED lines=19> */
.L_x_87:
[----:B------:R-:W0:Y:S02]  /*27c0*/  MUFU.RCP R11, R10 ;  /* 0x0000000a000b7308 */ /* 0x000e240000001000 */
[----:B0-----:R-:W-:-:S04]  /*27d0*/  FFMA R0, R10, R11, -1 ;  /* 0xbf8000000a007423 */ /* 0x001fc8000000000b */
[----:B------:R-:W-:-:S04]  /*27e0*/  FADD.FTZ R0, -R0, -RZ ;  /* 0x800000ff00007221 */ /* 0x000fc80000010100 */
[----:B------:R-:W-:-:S07]  /*27f0*/  FFMA R11, R11, R0, R11 ;  /* 0x000000000b0b7223 */ /* 0x000fce000000000b */
.L_x_88:
[----:B------:R-:W-:Y:S05]  /*2800*/  BSYNC.RECONVERGENT B2 ;  /* 0x0000000000027941 */ /* 0x000fea0003800200 */
.L_x_86:
[----:B------:R-:W0:Y:S01]  /*2810*/  LDC.64 R4, c[0x0][0x390] ;  /* 0x0000e400ff047b82 */ /* 0x000e220000000a00 */
[----:B------:R-:W-:-:S05]  /*2820*/  IADD3 R15, PT, PT, R26, R9, RZ ;  /* 0x000000091a0f7210 */ /* 0x000fca0007ffe0ff */
[----:B0-----:R-:W-:-:S05]  /*2830*/  IMAD.WIDE R4, R15, 0x4, R4 ;  /* 0x000000040f047825 */ /* 0x001fca00078e0204 */
[----:B------:R4:W-:Y:S02]  /*2840*/  STG.E desc[UR8][R4.64], R11 ;  /* 0x0000000b04007986 */ /* 0x0009e4000c101908 */
.L_x_85:
[----:B------:R-:W-:Y:S05]  /*2850*/  BSYNC.RECONVERGENT B1 ;  /* 0x0000000000017941 */ /* 0x000fea0003800200 */
.L_x_84:
[----:B------:R-:W5:Y:S01]  /*2860*/  LDCU UR4, c[0x0][0x3a0] ;  /* 0x00007400ff0477ac */ /* 0x000f620008000800 */
[----:B------:R-:W-:Y:S01]  /*2870*/  BSSY.RECONVERGENT B1, `(.L_x_89) ;  /* 0x0000025000017945 */ /* 0x000fe20003800200 */
[----:B------:R-:W0:Y:S01]  /*2880*/  LDCU UR5, c[0x0][0x398] ;  /* 0x00007300ff0577ac */ /* 0x000e220008000800 */
[----:B-----5:R-:W-:-:S04]  /*2890*/  ISETP.GE.AND P0, PT, R13, UR4, PT ;  /* 0x000000040d007c0c */ /* 0x020fc8000bf06270 */
[----:B0-----:R-:W-:-:S13]  /*28a0*/  ISETP.GE.OR P0, PT, R14, UR5, P0 ;  /* 0x000000050e007c0c */ /* 0x001fda0008706670 */
[----:B------:R-:W-:Y:S05]  /*28b0*/  @P0 BRA `(.L_x_90) ;  /* 0x0000000000800947 */ /* 0x000fea0003800000 */
[----:B------:R-:W5:Y:S01]  /*28c0*/  LDG.E R0, desc[UR8][R6.64+0x4] ;  /* 0x0000040806007981 */ /* 0x000f62000c1e1900 */
[----:B-1234-:R-:W-:Y:S02]  /*28d0*/  HFMA2 R11, -RZ, RZ, 3.7421875, 0 ;  /* 0x437c0000ff0b7431 */ /* 0x01efe400000001ff */
[----:B------:R-:W-:Y:S01]  /*28e0*/  IMAD.MOV.U32 R5, RZ, RZ, 0x3bbb989d ;  /* 0x3bbb989dff057424 */ /* 0x000fe200078e00ff */
[----:B------:R-:W-:Y:S01]  /*28f0*/  BSSY.RECONVERGENT B2, `(.L_x_91) ;  /* 0x0000016000027945 */ /* 0x000fe20003800200 */
[----:B-----5:R-:W-:-:S04]  /*2900*/  FADD R0, R0, R17 ;  /* 0x0000001100007221 */ /* 0x020fc80000000000 */
[----:B------:R-:W-:-:S04]  /*2910*/  FFMA.SAT R4, R0, -R5, 0.5 ;  /* 0x3f00000000047423 */ /* 0x000fc80000002805 */
[----:B------:R-:W-:-:S04]  /*2920*/  FFMA.RM R4, R4, R11, 12582913 ;  /* 0x4b40000104047423 */ /* 0x000fc8000000400b */
[C---:B------:R-:W-:Y:S01]  /*2930*/  FADD R5, R4.reuse, -12583039 ;  /* 0xcb40007f04057421 */ /* 0x040fe20000000000 */
[----:B------:R-:W-:-:S03]  /*2940*/  SHF.L.U32 R4, R4, 0x17, RZ ;  /* 0x0000001704047819 */ /* 0x000fc600000006ff */
[----:B------:R-:W-:-:S04]  /*2950*/  FFMA R5, R0, -1.4426950216293334961, -R5 ;  /* 0xbfb8aa3b00057823 */ /* 0x000fc80000000805 */
[----:B------:R-:W-:-:S06]  /*2960*/  FFMA R5, R0, -1.925963033500011079e-08, R5 ;  /* 0xb2a5706000057823 */ /* 0x000fcc0000000005 */
[----:B------:R-:W0:Y:S02]  /*2970*/  MUFU.EX2 R5, R5 ;  /* 0x0000000500057308 */ /* 0x000e240000000800 */
[----:B0-----:R-:W-:-:S05]  /*2980*/  FFMA R4, R4, R5, 1 ;  /* 0x3f80000004047423 */ /* 0x001fca0000000005 */
[----:B------:R-:W-:-:S04]  /*2990*/  IADD3 R0, PT, PT, R4, 0x1800000, RZ ;  /* 0x0180000004007810 */ /* 0x000fc80007ffe0ff */
[----:B------:R-:W-:-:S04]  /*29a0*/  LOP3.LUT R0, R0, 0x7f800000, RZ, 0xc0, !PT ;  /* 0x7f80000000007812 */ /* 0x000fc800078ec0ff */
[----:B------:R-:W-:-:S13]  /*29b0*/  ISETP.GT.U32.AND P0, PT, R0, 0x1ffffff, PT ;  /* 0x01ffffff0000780c */ /* 0x000fda0003f04070 */
[----:B------:R-:W-:Y:S05]  /*29c0*/  @P0 BRA `(.L_x_92) ;  /* 0x0000000000100947 */ /* 0x000fea0003800000 */
[----:B------:R-:W-:Y:S01]  /*29d0*/  IMAD.MOV.U32 R0, RZ, RZ, R4 ;  /* 0x000000ffff007224 */ /* 0x000fe200078e0004 */
[----:B------:R-:W-:-:S07]  /*29e0*/  MOV R10, 0x2a00 ;  /* 0x00002a00000a7802 */ /* 0x000fce0000000f00 */
[----:B------:R-:W-:Y:S05]  /*29f0*/  CALL.REL.NOINC `($__internal_0_$__cuda_sm20_rcp_rn_f32_slowpath) ;  /* 0x0000000400707944 */ /* 0x000fea0003c00000 */
[----:B------:R-:W-:Y:S05]  /*2a00*/  BRA `(.L_x_93) ;  /* 0x0000000000107947 */ /* 0x000fea0003800000 */
.L_x_92:
[----:B------:R-:W0:Y:S02]  /*2a10*/  MUFU.RCP R11, R4 ;  /* 0x00000004000b7308 */ /* 0x000e240000001000 */
[----:B0-----:R-:W-:-:S04]  /*2a20*/  FFMA R0, R4, R11, -1 ;  /* 0xbf80000004007423 */ /* 0x001fc8000000000b */
[----:B------:R-:W-:-:S04]  /*2a30*/  FADD.FTZ R0, -R0, -RZ ;  /* 0x800000ff00007221 */ /* 0x000fc80000010100 */
[----:B------:R-:W-:-:S07]  /*2a40*/  FFMA R11, R11, R0, R11 ;  /* 0x000000000b0b7223 */ /* 0x000fce000000000b */
.L_x_93:
[----:B------:R-:W-:Y:S05]  /*2a50*/  BSYNC.RECONVERGENT B2 ;  /* 0x0000000000027941 */ /* 0x000fea0003800200 */
.L_x_91:
[----:B------:R-:W0:Y:S01]  /*2a60*/  LDCU.64 UR4, c[0x0][0x390] ;  /* 0x00007200ff0477ac */ /* 0x000e220008000a00 */
[----:B------:R-:W-:-:S04]  /*2a70*/  IADD3 R0, P0, PT, R26, R9, RZ ;  /* 0x000000091a007210 */ /* 0x000fc80007f1e0ff */
[----:B------:R-:W-:Y:S02]  /*2a80*/  LEA.HI.X.SX32 R5, R9, R8, 0x1, P0 ;  /* 0x0000000809057211 */ /* 0x000fe400000f0eff */
[----:B0-----:R-:W-:-:S04]  /*2a90*/  LEA R4, P0, R0, UR4, 0x2 ;  /* 0x0000000400047c11 */ /* 0x001fc8000f8010ff */
[----:B------:R-:W-:-:S05]  /*2aa0*/  LEA.HI.X R5, R0, UR5, R5, 0x2, P0 ;  /* 0x0000000500057c11 */ /* 0x000fca00080f1405 */
[----:B------:R0:W-:Y:S04]  /*2ab0*/  STG.E desc[UR8][R4.64+0x4], R11 ;  /* 0x0000040b04007986 */ /* 0x0001e8000c101908 */
.L_x_90:
[----:B------:R-:W-:Y:S05]  /*2ac0*/  BSYNC.RECONVERGENT B1 ;  /* 0x0000000000017941 */ /* 0x000fea0003800200 */
.L_x_89:
[----:B------:R-:W5:Y:S01]  /*2ad0*/  LDCU UR4, c[0x0][0x3a0] ;  /* 0x00007400ff0477ac */ /* 0x000f620008000800 */
[----:B------:R-:W-:Y:S01]  /*2ae0*/  IADD3 R27, PT, PT, R27, 0x3, RZ ;  /* 0x000000031b1b7810 */ /* 0x000fe20007ffe0ff */
[----:B------:R-:W-:Y:S01]  /*2af0*/  BSSY.RECONVERGENT B1, `(.L_x_94) ;  /* 0x0000025000017945 */ /* 0x000fe20003800200 */
[----:B------:R-:W1:Y:S01]  /*2b00*/  LDCU UR5, c[0x0][0x398] ;  /* 0x00007300ff0577ac */ /* 0x000e620008000800 */
[----:B-----5:R-:W-:Y:S02]  /*2b10*/  ISETP.GE.AND P0, PT, R26, UR4, PT ;  /* 0x000000041a007c0c */ /* 0x020fe4000bf06270 */
[----:B------:R-:W-:Y:S02]  /*2b20*/  IADD3 R9, PT, PT, R9, UR4, RZ ;  /* 0x0000000409097c10 */ /* 0x000fe4000fffe0ff */
[----:B-1----:R-:W-:-:S13]  /*2b30*/  ISETP.GE.OR P0, PT, R27, UR5, P0 ;  /* 0x000000051b007c0c */ /* 0x002fda0008706670 */
[----:B------:R-:W-:Y:S05]  /*2b40*/  @P0 BRA `(.L_x_95) ;  /* 0x00000000007c0947 */ /* 0x000fea0003800000 */
[----:B------:R-:W5:Y:S01]  /*2b50*/  LDG.E R0, desc[UR8][R6.64] ;  /* 0x0000000806007981 */ /* 0x000f62000c1e1900 */
[----:B0-234-:R-:W-:Y:S01]  /*2b60*/  MOV R5, 0x3bbb989d ;  /* 0x3bbb989d00057802 */ /* 0x01dfe20000000f00 */
        /* <DEDUP_REMOVED lines=18> */
[----:B------:R-:W-:Y:S01]  /*2c90*/  IMAD.MOV.U32 R3, RZ, RZ, R11 ;  /* 0x000000ffff037224 */ /* 0x000fe200078e000b */
[----:B------:R-:W-:Y:S06]  /*2ca0*/  BRA `(.L_x_98) ;  /* 0x0000000000107947 */ /* 0x000fec0003800000 */
.L_x_97:
[----:B------:R-:W0:Y:S02]  /*2cb0*/  MUFU.RCP R3, R4 ;  /* 0x0000000400037308 */ /* 0x000e240000001000 */
[----:B0-----:R-:W-:-:S04]  /*2cc0*/  FFMA R0, R4, R3, -1 ;  /* 0xbf80000004007423 */ /* 0x001fc80000000003 */
[----:B------:R-:W-:-:S04]  /*2cd0*/  FADD.FTZ R0, -R0, -RZ ;  /* 0x800000ff00007221 */ /* 0x000fc80000010100 */
[----:B------:R-:W-:-:S07]  /*2ce0*/  FFMA R3, R3, R0, R3 ;  /* 0x0000000003037223 */ /* 0x000fce0000000003 */
.L_x_98:
[----:B------:R-:W-:Y:S05]  /*2cf0*/  BSYNC.RECONVERGENT B2 ;  /* 0x0000000000027941 */ /* 0x000fea0003800200 */
.L_x_96:
[----:B------:R-:W0:Y:S01]  /*2d00*/  LDC.64 R4, c[0x0][0x390] ;  /* 0x0000e400ff047b82 */ /* 0x000e220000000a00 */
[----:B------:R-:W-:-:S05]  /*2d10*/  IADD3 R11, PT, PT, R26, R9, RZ ;  /* 0x000000091a0b7210 */ /* 0x000fca0007ffe0ff */
[----:B0-----:R-:W-:-:S05]  /*2d20*/  IMAD.WIDE R4, R11, 0x4, R4 ;  /* 0x000000040b047825 */ /* 0x001fca00078e0204 */
[----:B------:R1:W-:Y:S02]  /*2d30*/  STG.E desc[UR8][R4.64], R3 ;  /* 0x0000000304007986 */ /* 0x0003e4000c101908 */
.L_x_95:
[----:B------:R-:W-:Y:S05]  /*2d40*/  BSYNC.RECONVERGENT B1 ;  /* 0x0000000000017941 */ /* 0x000fea0003800200 */
.L_x_94:
[----:B------:R-:W5:Y:S01]  /*2d50*/  LDCU UR4, c[0x0][0x3a0] ;  /* 0x00007400ff0477ac */ /* 0x000f620008000800 */
[----:B------:R-:W0:Y:S01]  /*2d60*/  LDCU UR5, c[0x0][0x398] ;  /* 0x00007300ff0577ac */ /* 0x000e220008000800 */
[----:B-----5:R-:W-:-:S04]  /*2d70*/  ISETP.GE.AND P0, PT, R13, UR4, PT ;  /* 0x000000040d007c0c */ /* 0x020fc8000bf06270 */
[----:B0-----:R-:W-:-:S13]  /*2d80*/  ISETP.GE.OR P0, PT, R27, UR5, P0 ;  /* 0x000000051b007c0c */ /* 0x001fda0008706670 */
[----:B------:R-:W-:Y:S05]  /*2d90*/  @P0 EXIT ;  /* 0x000000000000094d */ /* 0x000fea0003800000 */
[----:B------:R-:W5:Y:S01]  /*2da0*/  LDG.E R7, desc[UR8][R6.64+0x4] ;  /* 0x0000040806077981 */ /* 0x000f62000c1e1900 */
[----:B-1----:R-:W-:Y:S01]  /*2db0*/  HFMA2 R3, -RZ, RZ, 0.96630859375, -0.0022525787353515625 ;  /* 0x3bbb989dff037431 */ /* 0x002fe200000001ff */
[----:B--234-:R-:W-:Y:S01]  /*2dc0*/  MOV R5, 0x437c0000 ;  /* 0x437c000000057802 */ /* 0x01cfe20000000f00 */
[----:B------:R-:W-:Y:S01]  /*2dd0*/  BSSY.RECONVERGENT B1, `(.L_x_99) ;  /* 0x0000017000017945 */ /* 0x000fe20003800200 */
[----:B-----5:R-:W-:-:S04]  /*2de0*/  FADD R2, R7, R2 ;  /* 0x0000000207027221 */ /* 0x020fc80000000000 */
[----:B------:R-:W-:-:S04]  /*2df0*/  FFMA.SAT R0, R2, -R3, 0.5 ;  /* 0x3f00000002007423 */ /* 0x000fc80000002803 */
[----:B------:R-:W-:-:S04]  /*2e00*/  FFMA.RM R0, R0, R5, 12582913 ;  /* 0x4b40000100007423 */ /* 0x000fc80000004005 */
[C---:B------:R-:W-:Y:S01]  /*2e10*/  FADD R3, R0.reuse, -12583039 ;  /* 0xcb40007f00037421 */ /* 0x040fe20000000000 */
[----:B------:R-:W-:-:S03]  /*2e20*/  IMAD.SHL.U32 R0, R0, 0x800000, RZ ;  /* 0x0080000000007824 */ /* 0x000fc600078e00ff */
        /* <DEDUP_REMOVED lines=11> */
[----:B------:R-:W-:Y:S01]  /*2ee0*/  MOV R5, R11 ;  /* 0x0000000b00057202 */ /* 0x000fe20000000f00 */
[----:B------:R-:W-:Y:S06]  /*2ef0*/  BRA `(.L_x_101) ;  /* 0x0000000000107947 */ /* 0x000fec0003800000 */
.L_x_100:
[----:B------:R-:W0:Y:S02]  /*2f00*/  MUFU.RCP R5, R2 ;  /* 0x0000000200057308 */ /* 0x000e240000001000 */
[----:B0-----:R-:W-:-:S04]  /*2f10*/  FFMA R0, R2, R5, -1 ;  /* 0xbf80000002007423 */ /* 0x001fc80000000005 */
[----:B------:R-:W-:-:S04]  /*2f20*/  FADD.FTZ R0, -R0, -RZ ;  /* 0x800000ff00007221 */ /* 0x000fc80000010100 */
[----:B------:R-:W-:-:S07]  /*2f30*/  FFMA R5, R5, R0, R5 ;  /* 0x0000000005057223 */ /* 0x000fce0000000005 */
.L_x_101:
[----:B------:R-:W-:Y:S05]  /*2f40*/  BSYNC.RECONVERGENT B1 ;  /* 0x0000000000017941 */ /* 0x000fea0003800200 */
.L_x_99:
[----:B------:R-:W0:Y:S01]  /*2f50*/  LDCU.64 UR4, c[0x0][0x390] ;  /* 0x00007200ff0477ac */ /* 0x000e220008000a00 */
[----:B------:R-:W-:-:S04]  /*2f60*/  IADD3 R26, P0, PT, R26, R9, RZ ;  /* 0x000000091a1a7210 */ /* 0x000fc80007f1e0ff */
[----:B------:R-:W-:Y:S02]  /*2f70*/  LEA.HI.X.SX32 R9, R9, R8, 0x1, P0 ;  /* 0x0000000809097211 */ /* 0x000fe400000f0eff */
[----:B0-----:R-:W-:-:S04]  /*2f80*/  LEA R2, P0, R26, UR4, 0x2 ;  /* 0x000000041a027c11 */ /* 0x001fc8000f8010ff */
[----:B------:R-:W-:-:S05]  /*2f90*/  LEA.HI.X R3, R26, UR5, R9, 0x2, P0 ;  /* 0x000000051a037c11 */ /* 0x000fca00080f1409 */
[----:B------:R-:W-:Y:S01]  /*2fa0*/  STG.E desc[UR8][R2.64+0x4], R5 ;  /* 0x0000040502007986 */ /* 0x000fe2000c101908 */
[----:B------:R-:W-:Y:S05]  /*2fb0*/  EXIT ;  /* 0x000000000000794d */ /* 0x000fea0003800000 */
        .weak           $__internal_0_$__cuda_sm20_rcp_rn_f32_slowpath
        .type           $__internal_0_$__cuda_sm20_rcp_rn_f32_slowpath,@function
        .size           $__internal_0_$__cuda_sm20_rcp_rn_f32_slowpath,(.L_x_119 - $__internal_0_$__cuda_sm20_rcp_rn_f32_slowpath)
$__internal_0_$__cuda_sm20_rcp_rn_f32_slowpath:
[----:B------:R-:W-:Y:S01]  /*2fc0*/  IMAD.SHL.U32 R5, R0, 0x2, RZ ;  /* 0x0000000200057824 */ /* 0x000fe200078e00ff */
[----:B------:R-:W-:Y:S04]  /*2fd0*/  BSSY.RECONVERGENT B0, `(.L_x_102) ;  /* 0x0000030000007945 */ /* 0x000fe80003800200 */
[----:B------:R-:W-:-:S04]  /*2fe0*/  SHF.R.U32.HI R5, RZ, 0x18, R5 ;  /* 0x00000018ff057819 */ /* 0x000fc80000011605 */
[----:B------:R-:W-:-:S13]  /*2ff0*/  ISETP.NE.U32.AND P0, PT, R5, RZ, PT ;  /* 0x000000ff0500720c */ /* 0x000fda0003f05070 */
[----:B------:R-:W-:Y:S05]  /*3000*/  @P0 BRA `(.L_x_103) ;  /* 0x0000000000280947 */ /* 0x000fea0003800000 */
[----:B------:R-:W-:-:S04]  /*3010*/  SHF.L.U32 R4, R0, 0x1, RZ ;  /* 0x0000000100047819 */ /* 0x000fc800000006ff */
[----:B------:R-:W-:-:S13]  /*3020*/  ISETP.NE.AND P0, PT, R4, RZ, PT ;  /* 0x000000ff0400720c */ /* 0x000fda0003f05270 */
[----:B------:R-:W-:Y:S01]  /*3030*/  @P0 FFMA R11, R0, 1.84467440737095516160e+19, RZ ;  /* 0x5f800000000b0823 */ /* 0x000fe200000000ff */
[----:B------:R-:W-:Y:S08]  /*3040*/  @!P0 MUFU.RCP R5, R0 ;  /* 0x0000000000058308 */ /* 0x000ff00000001000 */
[----:B------:R-:W0:Y:S02]  /*3050*/  @P0 MUFU.RCP R4, R11 ;  /* 0x0000000b00040308 */ /* 0x000e240000001000 */
[----:B0-----:R-:W-:-:S04]  /*3060*/  @P0 FFMA R12, R11, R4, -1 ;  /* 0xbf8000000b0c0423 */ /* 0x001fc80000000004 */
[----:B------:R-:W-:-:S04]  /*3070*/  @P0 FADD.FTZ R15, -R12, -RZ ;  /* 0x800000ff0c0f0221 */ /* 0x000fc80000010100 */
[----:B------:R-:W-:-:S04]  /*3080*/  @P0 FFMA R4, R4, R15, R4 ;  /* 0x0000000f04040223 */ /* 0x000fc80000000004 */
[----:B------:R-:W-:Y:S01]  /*3090*/  @P0 FFMA R5, R4, 1.84467440737095516160e+19, RZ ;  /* 0x5f80000004050823 */ /* 0x000fe200000000ff */
[----:B------:R-:W-:Y:S06]  /*30a0*/  BRA `(.L_x_104) ;  /* 0x0000000000887947 */ /* 0x000fec0003800000 */
.L_x_103:
[----:B------:R-:W-:-:S04]  /*30b0*/  IADD3 R4, PT, PT, R5, -0xfd, RZ ;  /* 0xffffff0305047810 */ /* 0x000fc80007ffe0ff */
[----:B------:R-:W-:-:S13]  /*30c0*/  ISETP.GT.U32.AND P0, PT, R4, 0x1, PT ;  /* 0x000000010400780c */ /* 0x000fda0003f04070 */
[----:B------:R-:W-:Y:S05]  /*30d0*/  @P0 BRA `(.L_x_105) ;  /* 0x0000000000780947 */ /* 0x000fea0003800000 */
[----:B------:R-:W-:Y:S01]  /*30e0*/  LOP3.LUT R11, R0, 0x7fffff, RZ, 0xc0, !PT ;  /* 0x007fffff000b7812 */ /* 0x000fe200078ec0ff */
[----:B------:R-:W-:-:S03]  /*30f0*/  HFMA2 R15, -RZ, RZ, 0, 1.78813934326171875e-07 ;  /* 0x00000003ff0f7431 */ /* 0x000fc600000001ff */
[----:B------:R-:W-:-:S04]  /*3100*/  LOP3.LUT R20, R11, 0x3f800000, RZ, 0xfc, !PT ;  /* 0x3f8000000b147812 */ /* 0x000fc800078efcff */
[----:B------:R-:W0:Y:S01]  /*3110*/  MUFU.RCP R11, R20 ;  /* 0x00000014000b7308 */ /* 0x000e220000001000 */
[----:B------:R-:W-:Y:S01]  /*3120*/  SHF.L.U32 R15, R15, R4, RZ ;  /* 0x000000040f0f7219 */ /* 0x000fe200000006ff */
[----:B0-----:R-:W-:-:S04]  /*3130*/  FFMA R12, R20, R11, -1 ;  /* 0xbf800000140c7423 */ /* 0x001fc8000000000b */
[----:B------:R-:W-:-:S04]  /*3140*/  FADD.FTZ R22, -R12, -RZ ;  /* 0x800000ff0c167221 */ /* 0x000fc80000010100 */
[CCC-:B------:R-:W-:Y:S01]  /*3150*/  FFMA.RM R12, R11.reuse, R22.reuse, R11.reuse ;  /* 0x000000160b0c7223 */ /* 0x1c0fe2000000400b */
[----:B------:R-:W-:-:S04]  /*3160*/  FFMA.RP R19, R11, R22, R11 ;  /* 0x000000160b137223 */ /* 0x000fc8000000800b */
[C---:B------:R-:W-:Y:S02]  /*3170*/  LOP3.LUT R11, R12.reuse, 0x7fffff, RZ, 0xc0, !PT ;  /* 0x007fffff0c0b7812 */ /* 0x040fe400078ec0ff */
[----:B------:R-:W-:Y:S02]  /*3180*/  FSETP.NEU.FTZ.AND P0, PT, R12, R19, PT ;  /* 0x000000130c00720b */ /* 0x000fe40003f1d000 */
[----:B------:R-:W-:Y:S02]  /*3190*/  LOP3.LUT R11, R11, 0x800000, RZ, 0xfc, !PT ;  /* 0x008000000b0b7812 */ /* 0x000fe400078efcff */
[----:B------:R-:W-:Y:S02]  /*31a0*/  SEL R12, RZ, 0xffffffff, !P0 ;  /* 0xffffffffff0c7807 */ /* 0x000fe40004000000 */
[----:B------:R-:W-:-:S03]  /*31b0*/  LOP3.LUT R15, R15, R11, RZ, 0xc0, !PT ;  /* 0x0000000b0f0f7212 */ /* 0x000fc600078ec0ff */
[----:B------:R-:W-:Y:S01]  /*31c0*/  IMAD.MOV R12, RZ, RZ, -R12 ;  /* 0x000000ffff0c7224 */ /* 0x000fe200078e0a0c */
[----:B------:R-:W-:-:S04]  /*31d0*/  SHF.R.U32.HI R15, RZ, R4, R15 ;  /* 0x00000004ff0f7219 */ /* 0x000fc8000001160f */
[----:B------:R-:W-:Y:S02]  /*31e0*/  LOP3.LUT P1, RZ, R12, R4, R11, 0xf8, !PT ;  /* 0x000000040cff7212 */ /* 0x000fe4000782f80b */
[C---:B------:R-:W-:Y:S02]  /*31f0*/  LOP3.LUT P0, RZ, R15.reuse, 0x1, RZ, 0xc0, !PT ;  /* 0x000000010fff7812 */ /* 0x040fe4000780c0ff */
[----:B------:R-:W-:-:S04]  /*3200*/  LOP3.LUT P2, RZ, R15, 0x2, RZ, 0xc0, !PT ;  /* 0x000000020fff7812 */ /* 0x000fc8000784c0ff */
[----:B------:R-:W-:Y:S02]  /*3210*/  PLOP3.LUT P0, PT, P0, P1, P2, 0xe0, 0x0 ;  /* 0x000000000000781c */ /* 0x000fe40000703c20 */
[----:B------:R-:W-:Y:S02]  /*3220*/  LOP3.LUT P1, RZ, R0, 0x7fffff, RZ, 0xc0, !PT ;  /* 0x007fffff00ff7812 */ /* 0x000fe4000782c0ff */
[----:B------:R-:W-:-:S04]  /*3230*/  SEL R4, RZ, 0x1, !P0 ;  /* 0x00000001ff047807 */ /* 0x000fc80004000000 */
[----:B------:R-:W-:-:S04]  /*3240*/  IADD3 R4, PT, PT, -R4, RZ, RZ ;  /* 0x000000ff04047210 */ /* 0x000fc80007ffe1ff */
[----:B------:R-:W-:Y:S02]  /*3250*/  ISETP.GE.AND P0, PT, R4, RZ, PT ;  /* 0x000000ff0400720c */ /* 0x000fe40003f06270 */
[----:B------:R-:W-:-:S04]  /*3260*/  IADD3 R4, PT, PT, R5, -0xfc, RZ ;  /* 0xffffff0405047810 */ /* 0x000fc80007ffe0ff */
[----:B------:R-:W-:-:S07]  /*3270*/  SHF.R.U32.HI R5, RZ, R4, R11 ;  /* 0x00000004ff057219 */ /* 0x000fce000001160b */
[----:B------:R-:W-:-:S05]  /*3280*/  @!P0 IADD3 R5, PT, PT, R5, 0x1, RZ ;  /* 0x0000000105058810 */ /* 0x000fca0007ffe0ff */
[----:B------:R-:W-:-:S05]  /*3290*/  @!P1 IMAD.SHL.U32 R5, R5, 0x2, RZ ;  /* 0x0000000205059824 */ /* 0x000fca00078e00ff */
[----:B------:R-:W-:Y:S01]  /*32a0*/  LOP3.LUT R5, R5, 0x80000000, R0, 0xf8, !PT ;  /* 0x8000000005057812 */ /* 0x000fe200078ef800 */
[----:B------:R-:W-:Y:S06]  /*32b0*/  BRA `(.L_x_104) ;  /* 0x0000000000047947 */ /* 0x000fec0003800000 */
.L_x_105:
[----:B------:R0:W1:Y:S02]  /*32c0*/  MUFU.RCP R5, R0 ;  /* 0x0000000000057308 */ /* 0x0000640000001000 */
.L_x_104:
[----:B------:R-:W-:Y:S05]  /*32d0*/  BSYNC.RECONVERGENT B0 ;  /* 0x0000000000007941 */ /* 0x000fea0003800200 */
.L_x_102:
[----:B-1----:R-:W-:Y:S01]  /*32e0*/  MOV R11, R5 ;  /* 0x00000005000b7202 */ /* 0x002fe20000000f00 */
[----:B------:R-:W-:Y:S01]  /*32f0*/  HFMA2 R5, -RZ, RZ, 0, 0 ;  /* 0x00000000ff057431 */ /* 0x000fe200000001ff */
[----:B------:R-:W-:-:S04]  /*3300*/  MOV R4, R10 ;  /* 0x0000000a00047202 */ /* 0x000fc80000000f00 */
[----:B0-----:R-:W-:Y:S05]  /*3310*/  RET.REL.NODEC R4 `(_Z18forward_vectorizedPKfS0_PfiiiS0_) ;  /* 0xffffffcc04387950 */ /* 0x001fea0003c3ffff */
.L_x_106:
        /* <DEDUP_REMOVED lines=14> */
.L_x_119:


//--------------------- .text._Z13forward_naivePKfS0_PfiiiS0_ --------------------------
	.section	.text._Z13forward_naivePKfS0_PfiiiS0_,"ax",@progbits
	.align	128
        .global         _Z13forward_naivePKfS0_PfiiiS0_
        .type           _Z13forward_naivePKfS0_PfiiiS0_,@function
        .size           _Z13forward_naivePKfS0_PfiiiS0_,(.L_x_120 - _Z13forward_naivePKfS0_PfiiiS0_)
        .other          _Z13forward_naivePKfS0_PfiiiS0_,@"STO_CUDA_ENTRY STV_DEFAULT"
_Z13forward_naivePKfS0_PfiiiS0_:
.text._Z13forward_naivePKfS0_PfiiiS0_:
[----:B------:R-:W-:Y:S01]  /*0000*/  LDC R1, c[0x0][0x37c] ;  /* 0x0000df00ff017b82 */ /* 0x000fe20000000800 */
[----:B------:R-:W0:Y:S07]  /*0010*/  S2R R0, SR_TID.X ;  /* 0x0000000000007919 */ /* 0x000e2e0000002100 */
[----:B------:R-:W1:Y:S01]  /*0020*/  LDC R16, c[0x0][0x364] ;  /* 0x0000d900ff107b82 */ /* 0x000e620000000800 */
[----:B------:R-:W2:Y:S01]  /*0030*/  LDCU UR6, c[0x0][0x398] ;  /* 0x00007300ff0677ac */ /* 0x000ea20008000800 */
[----:B------:R-:W1:Y:S06]  /*0040*/  S2R R3, SR_TID.Y ;  /* 0x0000000000037919 */ /* 0x000e6c0000002200 */
[----:B------:R-:W0:Y:S08]  /*0050*/  S2UR UR5, SR_CTAID.X ;  /* 0x00000000000579c3 */ /* 0x000e300000002500 */
[----:B------:R-:W0:Y:S08]  /*0060*/  LDC R17, c[0x0][0x360] ;  /* 0x0000d800ff117b82 */ /* 0x000e300000000800 */
[----:B------:R-:W1:Y:S08]  /*0070*/  S2UR UR4, SR_CTAID.Y ;  /* 0x00000000000479c3 */ /* 0x000e700000002600 */
[----:B------:R-:W3:Y:S01]  /*0080*/  LDC R19, c[0x0][0x3a0] ;  /* 0x0000e800ff137b82 */ /* 0x000ee20000000800 */
[----:B0-----:R-:W-:-:S02]  /*0090*/  IMAD R17, R17, UR5, R0 ;  /* 0x0000000511117c24 */ /* 0x001fc4000f8e0200 */
[----:B-1----:R-:W-:-:S03]  /*00a0*/  IMAD R16, R16, UR4, R3 ;  /* 0x0000000410107c24 */ /* 0x002fc6000f8e0203 */
[----:B---3--:R-:W-:-:S04]  /*00b0*/  ISETP.GE.AND P0, PT, R17, R19, PT ;  /* 0x000000131100720c */ /* 0x008fc80003f06270 */
[----:B--2---:R-:W-:-:S13]  /*00c0*/  ISETP.GE.OR P0, PT, R16, UR6, P0 ;  /* 0x0000000610007c0c */ /* 0x004fda0008706670 */
[----:B------:R-:W-:Y:S05]  /*00d0*/  @P0 EXIT ;  /* 0x000000000000094d */ /* 0x000fea0003800000 */
[----:B------:R-:W0:Y:S01]  /*00e0*/  LDC R21, c[0x0][0x39c] ;  /* 0x0000e700ff157b82 */ /* 0x000e220000000800 */
[----:B------:R-:W1:Y:S01]  /*00f0*/  LDCU.64 UR4, c[0x0][0x358] ;  /* 0x00006b00ff0477ac */ /* 0x000e620008000a00 */
[----:B------:R-:W-:Y:S01]  /*0100*/  HFMA2 R24, -RZ, RZ, 0, 0 ;  /* 0x00000000ff187431 */ /* 0x000fe200000001ff */
[----:B0-----:R-:W-:-:S13]  /*0110*/  ISETP.GE.AND P0, PT, R21, 0x1, PT ;  /* 0x000000011500780c */ /* 0x001fda0003f06270 */
[----:B-1----:R-:W-:Y:S05]  /*0120*/  @!P0 BRA `(.L_x_107) ;  /* 0x0000000400e08947 */ /* 0x002fea0003800000 */
[C---:B------:R-:W-:Y:S01]  /*0130*/  ISETP.GE.U32.AND P1, PT, R21.reuse, 0x8, PT ;  /* 0x000000081500780c */ /* 0x040fe20003f26070 */
[----:B------:R-:W-:Y:S01]  /*0140*/  IMAD R18, R16, R21, RZ ;  /* 0x0000001510127224 */ /* 0x000fe200078e02ff */
[----:B------:R-:W-:Y:S01]  /*0150*/  LOP3.LUT R27, R21, 0x7, RZ, 0xc0, !PT ;  /* 0x00000007151b7812 */ /* 0x000fe200078ec0ff */
[----:B------:R-:W-:Y:S01]  /*0160*/  IMAD.MOV.U32 R20, RZ, RZ, RZ ;  /* 0x000000ffff147224 */ /* 0x000fe200078e00ff */
[----:B------:R-:W-:Y:S02]  /*0170*/  MOV R24, RZ ;  /* 0x000000ff00187202 */ /* 0x000fe40000000f00 */
[----:B------:R-:W-:-:S07]  /*0180*/  ISETP.NE.AND P0, PT, R27, RZ, PT ;  /* 0x000000ff1b00720c */ /* 0x000fce0003f05270 */
[----:B------:R-:W-:Y:S06]  /*0190*/  @!P1 BRA `(.L_x_108) ;  /* 0x0000000000c49947 */ /* 0x000fec0003800000 */
[----:B------:R-:W0:Y:S01]  /*01a0*/  LDC.64 R2, c[0x0][0x380] ;  /* 0x0000e000ff027b82 */ /* 0x000e220000000a00 */
[----:B------:R-:W-:Y:S01]  /*01b0*/  LOP3.LUT R20, R21, 0x7ffffff8, RZ, 0xc0, !PT ;  /* 0x7ffffff815147812 */ /* 0x000fe200078ec0ff */
[----:B------:R-:W-:Y:S01]  /*01c0*/  IMAD.MOV.U32 R0, RZ, RZ, R17 ;  /* 0x000000ffff007224 */ /* 0x000fe200078e0011 */
[----:B------:R-:W-:Y:S02]  /*01d0*/  MOV R24, RZ ;  /* 0x000000ff00187202 */ /* 0x000fe40000000f00 */
[----:B------:R-:W-:Y:S01]  /*01e0*/  IADD3 R22, PT, PT, -R20, RZ, RZ ;  /* 0x000000ff14167210 */ /* 0x000fe20007ffe1ff */
[----:B0-----:R-:W-:-:S03]  /*01f0*/  IMAD.WIDE.U32 R2, R18, 0x4, R2 ;  /* 0x0000000412027825 */ /* 0x001fc600078e0002 */
[----:B------:R-:W-:-:S04]  /*0200*/  IADD3 R4, P1, PT, R2, 0x10, RZ ;  /* 0x0000001002047810 */ /* 0x000fc80007f3e0ff */
[----:B------:R-:W-:-:S09]  /*0210*/  IADD3.X R5, PT, PT, RZ, R3, RZ, P1, !PT ;  /* 0x00000003ff057210 */ /* 0x000fd20000ffe4ff */
.L_x_109:
[----:B------:R-:W0:Y:S01]  /*0220*/  LDC.64 R14, c[0x0][0x388] ;  /* 0x0000e200ff0e7b82 */ /* 0x000e220000000a00 */
[----:B------:R-:W-:Y:S01]  /*0230*/  MOV R2, R4 ;  /* 0x0000000400027202 */ /* 0x000fe20000000f00 */
[----:B------:R-:W-:-:S05]  /*0240*/  IMAD.MOV.U32 R3, RZ, RZ, R5 ;  /* 0x000000ffff037224 */ /* 0x000fca00078e0005 */
[----:B------:R-:W2:Y:S04]  /*0250*/  LDG.E R25, desc[UR4][R2.64+-0x10] ;  /* 0xfffff00402197981 */ /* 0x000ea8000c1e1900 */
[----:B------:R-:W3:Y:S04]  /*0260*/  LDG.E R23, desc[UR4][R2.64+-0xc] ;  /* 0xfffff40402177981 */ /* 0x000ee8000c1e1900 */
[----:B------:R-:W4:Y:S04]  /*0270*/  LDG.E R29, desc[UR4][R2.64+-0x8] ;  /* 0xfffff804021d7981 */ /* 0x000f28000c1e1900 */
[----:B------:R-:W5:Y:S01]  /*0280*/  LDG.E R28, desc[UR4][R2.64+-0x4] ;  /* 0xfffffc04021c7981 */ /* 0x000f62000c1e1900 */
[----:B0-----:R-:W-:-:S05]  /*0290*/  IMAD.WIDE R14, R0, 0x4, R14 ;  /* 0x00000004000e7825 */ /* 0x001fca00078e020e */
[----:B------:R0:W2:Y:S01]  /*02a0*/  LDG.E R26, desc[UR4][R14.64] ;  /* 0x000000040e1a7981 */ /* 0x0000a2000c1e1900 */
[----:B------:R-:W-:-:S04]  /*02b0*/  IMAD.WIDE R12, R19, 0x4, R14 ;  /* 0x00000004130c7825 */ /* 0x000fc800078e020e */
[C---:B------:R-:W-:Y:S02]  /*02c0*/  IMAD.WIDE R4, R19.reuse, 0x4, R12 ;  /* 0x0000000413047825 */ /* 0x040fe400078e020c */
[----:B------:R-:W3:Y:S02]  /*02d0*/  LDG.E R12, desc[UR4][R12.64] ;  /* 0x000000040c0c7981 */ /* 0x000ee4000c1e1900 */
[C---:B------:R-:W-:Y:S02]  /*02e0*/  IMAD.WIDE R8, R19.reuse, 0x4, R4 ;  /* 0x0000000413087825 */ /* 0x040fe400078e0204 */
[----:B------:R-:W4:Y:S02]  /*02f0*/  LDG.E R4, desc[UR4][R4.64] ;  /* 0x0000000404047981 */ /* 0x000f24000c1e1900 */
[C---:B------:R-:W-:Y:S02]  /*0300*/  IMAD.WIDE R6, R19.reuse, 0x4, R8 ;  /* 0x0000000413067825 */ /* 0x040fe400078e0208 */
[----:B------:R-:W5:Y:S02]  /*0310*/  LDG.E R8, desc[UR4][R8.64] ;  /* 0x0000000408087981 */ /* 0x000f64000c1e1900 */
[----:B------:R-:W-:-:S02]  /*0320*/  IMAD.WIDE R10, R19, 0x4, R6 ;  /* 0x00000004130a7825 */ /* 0x000fc400078e0206 */
[----:B------:R-:W5:Y:S04]  /*0330*/  LDG.E R5, desc[UR4][R2.64] ;  /* 0x0000000402057981 */ /* 0x000f68000c1e1900 */
[----:B------:R-:W5:Y:S01]  /*0340*/  LDG.E R6, desc[UR4][R6.64] ;  /* 0x0000000406067981 */ /* 0x000f62000c1e1900 */
[----:B0-----:R-:W-:-:S03]  /*0350*/  IMAD.WIDE R14, R19, 0x4, R10 ;  /* 0x00000004130e7825 */ /* 0x001fc600078e020a */
[----:B------:R-:W5:Y:S04]  /*0360*/  LDG.E R10, desc[UR4][R10.64] ;  /* 0x000000040a0a7981 */ /* 0x000f68000c1e1900 */
[----:B------:R-:W5:Y:S04]  /*0370*/  LDG.E R13, desc[UR4][R14.64] ;  /* 0x000000040e0d7981 */ /* 0x000f68000c1e1900 */
[----:B------:R-:W5:Y:S04]  /*0380*/  LDG.E R7, desc[UR4][R2.64+0x4] ;  /* 0x0000040402077981 */ /* 0x000f68000c1e1900 */
[----:B------:R-:W5:Y:S01]  /*0390*/  LDG.E R9, desc[UR4][R2.64+0xc] ;  /* 0x00000c0402097981 */ /* 0x000f62000c1e1900 */
[----:B--2---:R-:W-:Y:S01]  /*03a0*/  FFMA R26, R25, R26, R24 ;  /* 0x0000001a191a7223 */ /* 0x004fe20000000018 */
[----:B------:R-:W-:-:S02]  /*03b0*/  IMAD.WIDE R24, R19, 0x4, R14 ;  /* 0x0000000413187825 */ /* 0x000fc400078e020e */
[----:B------:R-:W2:Y:S04]  /*03c0*/  LDG.E R14, desc[UR4][R2.64+0x8] ;  /* 0x00000804020e7981 */ /* 0x000ea8000c1e1900 */
[----:B------:R-:W2:Y:S01]  /*03d0*/  LDG.E R24, desc[UR4][R24.64] ;  /* 0x0000000418187981 */ /* 0x000ea2000c1e1900 */
[----:B---3--:R-:W-:Y:S01]  /*03e0*/  FFMA R12, R23, R12, R26 ;  /* 0x0000000c170c7223 */ /* 0x008fe2000000001a */
[----:B------:R-:W-:-:S03]  /*03f0*/  IADD3 R22, PT, PT, R22, 0x8, RZ ;  /* 0x0000000816167810 */ /* 0x000fc60007ffe0ff */
[----:B----4-:R-:W-:Y:S01]  /*0400*/  FFMA R29, R29, R4, R12 ;  /* 0x000000041d1d7223 */ /* 0x010fe2000000000c */
[----:B------:R-:W-:-:S03]  /*0410*/  ISETP.NE.AND P1, PT, R22, RZ, PT ;  /* 0x000000ff1600720c */ /* 0x000fc60003f25270 */
[----:B-----5:R-:W-:Y:S01]  /*0420*/  FFMA R8, R28, R8, R29 ;  /* 0x000000081c087223 */ /* 0x020fe2000000001d */
[----:B------:R-:W-:-:S03]  /*0430*/  IADD3 R4, P2, PT, R2, 0x20, RZ ;  /* 0x0000002002047810 */ /* 0x000fc60007f5e0ff */
[----:B------:R-:W-:Y:S01]  /*0440*/  FFMA R6, R5, R6, R8 ;  /* 0x0000000605067223 */ /* 0x000fe20000000008 */
[----:B------:R-:W-:Y:S01]  /*0450*/  IADD3.X R5, PT, PT, RZ, R3, RZ, P2, !PT ;  /* 0x00000003ff057210 */ /* 0x000fe200017fe4ff */
[----:B------:R-:W-:Y:S02]  /*0460*/  IMAD R0, R19, 0x8, R0 ;  /* 0x0000000813007824 */ /* 0x000fe400078e0200 */
[----:B------:R-:W-:-:S04]  /*0470*/  FFMA R7, R7, R10, R6 ;  /* 0x0000000a07077223 */ /* 0x000fc80000000006 */
[----:B--2---:R-:W-:-:S04]  /*0480*/  FFMA R14, R14, R13, R7 ;  /* 0x0000000d0e0e7223 */ /* 0x004fc80000000007 */
[----:B------:R-:W-:Y:S01]  /*0490*/  FFMA R24, R9, R24, R14 ;  /* 0x0000001809187223 */ /* 0x000fe2000000000e */
[----:B------:R-:W-:Y:S06]  /*04a0*/  @P1 BRA `(.L_x_109) ;  /* 0xfffffffc005c1947 */ /* 0x000fec000383ffff */
.L_x_108:
[----:B------:R-:W-:Y:S05]  /*04b0*/  @!P0 BRA `(.L_x_107) ;  /* 0x0000000000fc8947 */ /* 0x000fea0003800000 */
[----:B------:R-:W-:Y:S02]  /*04c0*/  ISETP.GE.U32.AND P1, PT, R27, 0x4, PT ;  /* 0x000000041b00780c */ /* 0x000fe40003f26070 */
[----:B------:R-:W-:-:S04]  /*04d0*/  LOP3.LUT R0, R21, 0x3, RZ, 0xc0, !PT ;  /* 0x0000000315007812 */ /* 0x000fc800078ec0ff */
[----:B------:R-:W-:-:S07]  /*04e0*/  ISETP.NE.AND P0, PT, R0, RZ, PT ;  /* 0x000000ff0000720c */ /* 0x000fce0003f05270 */
[----:B------:R-:W-:Y:S06]  /*04f0*/  @!P1 BRA `(.L_x_110) ;  /* 0x00000000006c9947 */ /* 0x000fec0003800000 */
[----:B------:R-:W0:Y:S01]  /*0500*/  LDC.64 R4, c[0x0][0x388] ;  /* 0x0000e200ff047b82 */ /* 0x000e220000000a00 */
[----:B------:R-:W1:Y:S01]  /*0510*/  LDCU.64 UR6, c[0x0][0x380] ;  /* 0x00007000ff0677ac */ /* 0x000e620008000a00 */
[----:B------:R-:W-:Y:S01]  /*0520*/  IMAD R7, R20, R19, R17 ;  /* 0x0000001314077224 */ /* 0x000fe200078e0211 */
[CC--:B------:R-:W-:Y:S02]  /*0530*/  IADD3 R3, PT, PT, R18.reuse, R20.reuse, RZ ;  /* 0x0000001412037210 */ /* 0x0c0fe40007ffe0ff */
[----:B------:R-:W-:-:S03]  /*0540*/  IADD3 R8, P1, PT, R18, R20, RZ ;  /* 0x0000001412087210 */ /* 0x000fc60007f3e0ff */
[----:B------:R-:W2:Y:S01]  /*0550*/  LDC.64 R12, c[0x0][0x380] ;  /* 0x0000e000ff0c7b82 */ /* 0x000ea20000000a00 */
[----:B0-----:R-:W-:-:S04]  /*0560*/  IMAD.WIDE R4, R7, 0x4, R4 ;  /* 0x0000000407047825 */ /* 0x001fc800078e0204 */
[----:B------:R-:W-:Y:S02]  /*0570*/  IMAD.WIDE R6, R19, 0x4, R4 ;  /* 0x0000000413067825 */ /* 0x000fe400078e0204 */
[----:B------:R-:W3:Y:S02]  /*0580*/  LDG.E R4, desc[UR4][R4.64] ;  /* 0x0000000404047981 */ /* 0x000ee4000c1e1900 */
[----:B--2---:R-:W-:Y:S01]  /*0590*/  IMAD.WIDE.U32 R12, R3, 0x4, R12 ;  /* 0x00000004030c7825 */ /* 0x004fe200078e000c */
[----:B------:R-:W-:Y:S02]  /*05a0*/  IADD3.X R3, PT, PT, RZ, RZ, RZ, P1, !PT ;  /* 0x000000ffff037210 */ /* 0x000fe40000ffe4ff */
[----:B-1----:R-:W-:-:S03]  /*05b0*/  LEA R2, P1, R8, UR6, 0x2 ;  /* 0x0000000608027c11 */ /* 0x002fc6000f8210ff */
[----:B------:R-:W3:Y:S01]  /*05c0*/  LDG.E R13, desc[UR4][R12.64] ;  /* 0x000000040c0d7981 */ /* 0x000ee2000c1e1900 */
[----:B------:R-:W-:Y:S01]  /*05d0*/  LEA.HI.X R3, R8, UR7, R3, 0x2, P1 ;  /* 0x0000000708037c11 */ /* 0x000fe200088f1403 */
[C---:B------:R-:W-:Y:S02]  /*05e0*/  IMAD.WIDE R8, R19.reuse, 0x4, R6 ;  /* 0x0000000413087825 */ /* 0x040fe400078e0206 */
[----:B------:R-:W2:Y:S04]  /*05f0*/  LDG.E R6, desc[UR4][R6.64] ;  /* 0x0000000406067981 */ /* 0x000ea8000c1e1900 */
[----:B------:R-:W2:Y:S01]  /*0600*/  LDG.E R15, desc[UR4][R2.64+0x4] ;  /* 0x00000404020f7981 */ /* 0x000ea2000c1e1900 */
[----:B------:R-:W-:-:S03]  /*0610*/  IMAD.WIDE R10, R19, 0x4, R8 ;  /* 0x00000004130a7825 */ /* 0x000fc600078e0208 */
[----:B------:R-:W4:Y:S04]  /*0620*/  LDG.E R22, desc[UR4][R8.64] ;  /* 0x0000000408167981 */ /* 0x000f28000c1e1900 */
[----:B------:R-:W4:Y:S04]  /*0630*/  LDG.E R14, desc[UR4][R2.64+0x8] ;  /* 0x00000804020e7981 */ /* 0x000f28000c1e1900 */
[----:B------:R-:W5:Y:S04]  /*0640*/  LDG.E R23, desc[UR4][R2.64+0xc] ;  /* 0x00000c0402177981 */ /* 0x000f68000c1e1900 */
[----:B------:R-:W5:Y:S01]  /*0650*/  LDG.E R10, desc[UR4][R10.64] ;  /* 0x000000040a0a7981 */ /* 0x000f62000c1e1900 */
[----:B------:R-:W-:-:S02]  /*0660*/  VIADD R20, R20, 0x4 ;  /* 0x0000000414147836 */ /* 0x000fc40000000000 */
[----:B---3--:R-:W-:-:S04]  /*0670*/  FFMA R24, R13, R4, R24 ;  /* 0x000000040d187223 */ /* 0x008fc80000000018 */
[----:B--2---:R-:W-:-:S04]  /*0680*/  FFMA R15, R15, R6, R24 ;  /* 0x000000060f0f7223 */ /* 0x004fc80000000018 */
[----:B----4-:R-:W-:-:S04]  /*0690*/  FFMA R14, R14, R22, R15 ;  /* 0x000000160e0e7223 */ /* 0x010fc8000000000f */
[----:B-----5:R-:W-:-:S07]  /*06a0*/  FFMA R24, R23, R10, R14 ;  /* 0x0000000a17187223 */ /* 0x020fce000000000e */
.L_x_110:
[----:B------:R-:W-:Y:S05]  /*06b0*/  @!P0 BRA `(.L_x_107) ;  /* 0x00000000007c8947 */ /* 0x000fea0003800000 */
[----:B------:R-:W-:Y:S01]  /*06c0*/  ISETP.NE.AND P1, PT, R0, 0x1, PT ;  /* 0x000000010000780c */ /* 0x000fe20003f25270 */
[----:B------:R-:W0:Y:S01]  /*06d0*/  LDC.64 R10, c[0x0][0x380] ;  /* 0x0000e000ff0a7b82 */ /* 0x000e220000000a00 */
[----:B------:R-:W-:-:S04]  /*06e0*/  LOP3.LUT R21, R21, 0x1, RZ, 0xc0, !PT ;  /* 0x0000000115157812 */ /* 0x000fc800078ec0ff */
[----:B------:R-:W-:-:S03]  /*06f0*/  ISETP.NE.U32.AND P0, PT, R21, 0x1, PT ;  /* 0x000000011500780c */ /* 0x000fc60003f05070 */
[----:B------:R-:W1:Y:S04]  /*0700*/  LDC.64 R8, c[0x0][0x388] ;  /* 0x0000e200ff087b82 */ /* 0x000e680000000a00 */
[CC--:B------:R-:W-:Y:S02]  /*0710*/  @P1 IADD3 R13, PT, PT, R18.reuse, R20.reuse, RZ ;  /* 0x00000014120d1210 */ /* 0x0c0fe40007ffe0ff */
[----:B------:R-:W-:Y:S02]  /*0720*/  @P1 IADD3 R0, P2, PT, R18, R20, RZ ;  /* 0x0000001412001210 */ /* 0x000fe40007f5e0ff */
[----:B------:R-:W2:Y:S02]  /*0730*/  @P1 LDC.64 R2, c[0x0][0x380] ;  /* 0x0000e000ff021b82 */ /* 0x000ea40000000a00 */
[----:B------:R-:W-:-:S06]  /*0740*/  @P1 IADD3.X R12, PT, PT, RZ, RZ, RZ, P2, !PT ;  /* 0x000000ffff0c1210 */ /* 0x000fcc00017fe4ff */
[----:B------:R-:W3:Y:S01]  /*0750*/  LDC.64 R6, c[0x0][0x380] ;  /* 0x0000e000ff067b82 */ /* 0x000ee20000000a00 */
[----:B0-----:R-:W-:-:S04]  /*0760*/  @P1 IMAD.WIDE.U32 R10, R13, 0x4, R10 ;  /* 0x000000040d0a1825 */ /* 0x001fc800078e000a */
[CC--:B------:R-:W-:Y:S02]  /*0770*/  @P1 IMAD R13, R20.reuse, R19.reuse, R17 ;  /* 0x00000013140d1224 */ /* 0x0c0fe400078e0211 */
[----:B------:R-:W-:Y:S01]  /*0780*/  @P1 VIADD R20, R20, 0x2 ;  /* 0x0000000214141836 */ /* 0x000fe20000000000 */
[----:B------:R-:W0:Y:S01]  /*0790*/  LDC.64 R4, c[0x0][0x388] ;  /* 0x0000e200ff047b82 */ /* 0x000e220000000a00 */
[----:B-1----:R-:W-:Y:S01]  /*07a0*/  @P1 IMAD.WIDE R8, R13, 0x4, R8 ;  /* 0x000000040d081825 */ /* 0x002fe200078e0208 */
[----:B------:R-:W4:Y:S02]  /*07b0*/  @P1 LDG.E R11, desc[UR4][R10.64] ;  /* 0x000000040a0b1981 */ /* 0x000f24000c1e1900 */
[----:B------:R-:W-:Y:S02]  /*07c0*/  @!P0 IADD3 R15, PT, PT, R18, R20, RZ ;  /* 0x00000014120f8210 */ /* 0x000fe40007ffe0ff */
[----:B--2---:R-:W-:Y:S01]  /*07d0*/  @P1 LEA R2, P2, R0, R2, 0x2 ;  /* 0x0000000200021211 */ /* 0x004fe200078410ff */
[----:B------:R-:W-:-:S03]  /*07e0*/  @!P0 IMAD R21, R20, R19, R17 ;  /* 0x0000001314158224 */ /* 0x000fc600078e0211 */
[----:B------:R-:W-:Y:S01]  /*07f0*/  @P1 LEA.HI.X R3, R0, R3, R12, 0x2, P2 ;  /* 0x0000000300031211 */ /* 0x000fe200010f140c */
[----:B------:R-:W-:Y:S01]  /*0800*/  @P1 IMAD.WIDE R12, R19, 0x4, R8 ;  /* 0x00000004130c1825 */ /* 0x000fe200078e0208 */
[----:B------:R-:W4:Y:S03]  /*0810*/  @P1 LDG.E R0, desc[UR4][R8.64] ;  /* 0x0000000408001981 */ /* 0x000f26000c1e1900 */
[----:B---3--:R-:W-:Y:S01]  /*0820*/  @!P0 IMAD.WIDE.U32 R6, R15, 0x4, R6 ;  /* 0x000000040f068825 */ /* 0x008fe200078e0006 */
[----:B------:R-:W2:Y:S04]  /*0830*/  @P1 LDG.E R3, desc[UR4][R2.64+0x4] ;  /* 0x0000040402031981 */ /* 0x000ea8000c1e1900 */
[----:B------:R-:W2:Y:S01]  /*0840*/  @P1 LDG.E R12, desc[UR4][R12.64] ;  /* 0x000000040c0c1981 */ /* 0x000ea2000c1e1900 */
[----:B0-----:R-:W-:-:S03]  /*0850*/  @!P0 IMAD.WIDE R4, R21, 0x4, R4 ;  /* 0x0000000415048825 */ /* 0x001fc600078e0204 */
[----:B------:R-:W3:Y:S04]  /*0860*/  @!P0 LDG.E R7, desc[UR4][R6.64] ;  /* 0x0000000406078981 */ /* 0x000ee8000c1e1900 */
[----:B------:R-:W3:Y:S01]  /*0870*/  @!P0 LDG.E R4, desc[UR4][R4.64] ;  /* 0x0000000404048981 */ /* 0x000ee2000c1e1900 */
[----:B----4-:R-:W-:-:S04]  /*0880*/  @P1 FFMA R0, R11, R0, R24 ;  /* 0x000000000b001223 */ /* 0x010fc80000000018 */
[----:B--2---:R-:W-:-:S04]  /*0890*/  @P1 FFMA R24, R3, R12, R0 ;  /* 0x0000000c03181223 */ /* 0x004fc80000000000 */
[----:B---3--:R-:W-:-:S07]  /*08a0*/  @!P0 FFMA R24, R7, R4, R24 ;  /* 0x0000000407188223 */ /* 0x008fce0000000018 */
.L_x_107:
[----:B------:R-:W0:Y:S02]  /*08b0*/  LDC.64 R2, c[0x0][0x3a8] ;  /* 0x0000ea00ff027b82 */ /* 0x000e240000000a00 */
[----:B0-----:R-:W-:-:S06]  /*08c0*/  IMAD.WIDE R2, R17, 0x4, R2 ;  /* 0x0000000411027825 */ /* 0x001fcc00078e0202 */
[----:B------:R-:W2:Y:S01]  /*08d0*/  LDG.E R3, desc[UR4][R2.64] ;  /* 0x0000000402037981 */ /* 0x000ea2000c1e1900 */
        /* <DEDUP_REMOVED lines=16> */
[----:B------:R-:W-:-:S07]  /*09e0*/  MOV R4, 0xa00 ;  /* 0x00000a0000047802 */ /* 0x000fce0000000f00 */
[----:B------:R-:W-:Y:S05]  /*09f0*/  CALL.REL.NOINC `($__internal_1_$__cuda_sm20_rcp_rn_f32_slowpath) ;  /* 0x0000000000347944 */ /* 0x000fea0003c00000 */
[----:B------:R-:W-:Y:S01]  /*0a00*/  IMAD.MOV.U32 R5, RZ, RZ, R3 ;  /* 0x000000ffff057224 */ /* 0x000fe200078e0003 */
[----:B------:R-:W-:Y:S06]  /*0a10*/  BRA `(.L_x_113) ;  /* 0x0000000000107947 */ /* 0x000fec0003800000 */
.L_x_112:
[----:B------:R-:W0:Y:S02]  /*0a20*/  MUFU.RCP R5, R2 ;  /* 0x0000000200057308 */ /* 0x000e240000001000 */
[----:B0-----:R-:W-:-:S04]  /*0a30*/  FFMA R0, R2, R5, -1 ;  /* 0xbf80000002007423 */ /* 0x001fc80000000005 */
[----:B------:R-:W-:-:S04]  /*0a40*/  FADD.FTZ R0, -R0, -RZ ;  /* 0x800000ff00007221 */ /* 0x000fc80000010100 */
[----:B------:R-:W-:-:S07]  /*0a50*/  FFMA R5, R5, R0, R5 ;  /* 0x0000000005057223 */ /* 0x000fce0000000005 */
.L_x_113:
[----:B------:R-:W-:Y:S05]  /*0a60*/  BSYNC.RECONVERGENT B0 ;  /* 0x0000000000007941 */ /* 0x000fea0003800200 */
.L_x_111:
[----:B------:R-:W0:Y:S01]  /*0a70*/  LDC.64 R2, c[0x0][0x390] ;  /* 0x0000e400ff027b82 */ /* 0x000e220000000a00 */
[----:B------:R-:W1:Y:S02]  /*0a80*/  LDCU UR6, c[0x0][0x3a0] ;  /* 0x00007400ff0677ac */ /* 0x000e640008000800 */
[----:B-1----:R-:W-:-:S04]  /*0a90*/  IMAD R17, R16, UR6, R17 ;  /* 0x0000000610117c24 */ /* 0x002fc8000f8e0211 */
[----:B0-----:R-:W-:-:S05]  /*0aa0*/  IMAD.WIDE R2, R17, 0x4, R2 ;  /* 0x0000000411027825 */ /* 0x001fca00078e0202 */
[----:B------:R-:W-:Y:S01]  /*0ab0*/  STG.E desc[UR4][R2.64], R5 ;  /* 0x0000000502007986 */ /* 0x000fe2000c101904 */
[----:B------:R-:W-:Y:S05]  /*0ac0*/  EXIT ;  /* 0x000000000000794d */ /* 0x000fea0003800000 */
        .weak           $__internal_1_$__cuda_sm20_rcp_rn_f32_slowpath
        .type           $__internal_1_$__cuda_sm20_rcp_rn_f32_slowpath,@function
        .size           $__internal_1_$__cuda_sm20_rcp_rn_f32_slowpath,(.L_x_120 - $__internal_1_$__cuda_sm20_rcp_rn_f32_slowpath)
$__internal_1_$__cuda_sm20_rcp_rn_f32_slowpath:
[----:B------:R-:W-:Y:S01]  /*0ad0*/  SHF.L.U32 R0, R2, 0x1, RZ ;  /* 0x0000000102007819 */ /* 0x000fe200000006ff */
[----:B------:R-:W-:Y:S03]  /*0ae0*/  BSSY.RECONVERGENT B1, `(.L_x_114) ;  /* 0x0000031000017945 */ /* 0x000fe60003800200 */
[----:B------:R-:W-:Y:S02]  /*0af0*/  SHF.R.U32.HI R7, RZ, 0x18, R0 ;  /* 0x00000018ff077819 */ /* 0x000fe40000011600 */
[----:B------:R-:W-:Y:S02]  /*0b00*/  MOV R0, R2 ;  /* 0x0000000200007202 */ /* 0x000fe40000000f00 */
        /* <DEDUP_REMOVED lines=12> */
.L_x_115:
[----:B------:R-:W-:-:S05]  /*0bd0*/  VIADD R9, R7, 0xffffff03 ;  /* 0xffffff0307097836 */ /* 0x000fca0000000000 */
        /* <DEDUP_REMOVED lines=15> */
[----:B------:R-:W-:Y:S02]  /*0cd0*/  LOP3.LUT R8, R8, R3, RZ, 0xc0, !PT ;  /* 0x0000000308087212 */ /* 0x000fe400078ec0ff */
[----:B------:R-:W-:-:S02]  /*0ce0*/  IADD3 R2, PT, PT, -R5, RZ, RZ ;  /* 0x000000ff05027210 */ /* 0x000fc40007ffe1ff */
[-C--:B------:R-:W-:Y:S02]  /*0cf0*/  SHF.R.U32.HI R8, RZ, R9.reuse, R8 ;  /* 0x00000009ff087219 */ /* 0x080fe40000011608 */
[----:B------:R-:W-:Y:S02]  /*0d00*/  LOP3.LUT P1, RZ, R2, R9, R3, 0xf8, !PT ;  /* 0x0000000902ff7212 */ /* 0x000fe4000782f803 */
[C---:B------:R-:W-:Y:S02]  /*0d10*/  LOP3.LUT P0, RZ, R8.reuse, 0x1, RZ, 0xc0, !PT ;  /* 0x0000000108ff7812 */ /* 0x040fe4000780c0ff */
[----:B------:R-:W-:-:S04]  /*0d20*/  LOP3.LUT P2, RZ, R8, 0x2, RZ, 0xc0, !PT ;  /* 0x0000000208ff7812 */ /* 0x000fc8000784c0ff */
[----:B------:R-:W-:Y:S02]  /*0d30*/  PLOP3.LUT P0, PT, P0, P1, P2, 0xe0, 0x0 ;  /* 0x000000000000781c */ /* 0x000fe40000703c20 */
[----:B------:R-:W-:Y:S02]  /*0d40*/  LOP3.LUT P1, RZ, R0, 0x7fffff, RZ, 0xc0, !PT ;  /* 0x007fffff00ff7812 */ /* 0x000fe4000782c0ff */
[----:B------:R-:W-:-:S04]  /*0d50*/  SEL R2, RZ, 0x1, !P0 ;  /* 0x00000001ff027807 */ /* 0x000fc80004000000 */
[----:B------:R-:W-:-:S04]  /*0d60*/  IADD3 R2, PT, PT, -R2, RZ, RZ ;  /* 0x000000ff02027210 */ /* 0x000fc80007ffe1ff */
[----:B------:R-:W-:Y:S01]  /*0d70*/  ISETP.GE.AND P0, PT, R2, RZ, PT ;  /* 0x000000ff0200720c */ /* 0x000fe20003f06270 */
[----:B------:R-:W-:-:S05]  /*0d80*/  VIADD R2, R7, 0xffffff04 ;  /* 0xffffff0407027836 */ /* 0x000fca0000000000 */
[----:B------:R-:W-:-:S07]  /*0d90*/  SHF.R.U32.HI R3, RZ, R2, R3 ;  /* 0x00000002ff037219 */ /* 0x000fce0000011603 */
[----:B------:R-:W-:-:S04]  /*0da0*/  @!P0 IADD3 R3, PT, PT, R3, 0x1, RZ ;  /* 0x0000000103038810 */ /* 0x000fc80007ffe0ff */
[----:B------:R-:W-:-:S04]  /*0db0*/  @!P1 SHF.L.U32 R3, R3, 0x1, RZ ;  /* 0x0000000103039819 */ /* 0x000fc800000006ff */
[----:B------:R-:W-:Y:S01]  /*0dc0*/  LOP3.LUT R3, R3, 0x80000000, R0, 0xf8, !PT ;  /* 0x8000000003037812 */ /* 0x000fe200078ef800 */
[----:B------:R-:W-:Y:S06]  /*0dd0*/  BRA `(.L_x_116) ;  /* 0x0000000000047947 */ /* 0x000fec0003800000 */
.L_x_117:
[----:B------:R0:W1:Y:S02]  /*0de0*/  MUFU.RCP R3, R0 ;  /* 0x0000000000037308 */ /* 0x0000640000001000 */
.L_x_116:
[----:B------:R-:W-:Y:S05]  /*0df0*/  BSYNC.RECONVERGENT B1 ;  /* 0x0000000000017941 */ /* 0x000fea0003800200 */
.L_x_114:
[----:B------:R-:W-:-:S04]  /*0e00*/  MOV R5, 0x0 ;  /* 0x0000000000057802 */ /* 0x000fc80000000f00 */
[----:B01----:R-:W-:Y:S05]  /*0e10*/  RET.REL.NODEC R4 `(_Z13forward_naivePKfS0_PfiiiS0_) ;  /* 0xfffffff004787950 */ /* 0x003fea0003c3ffff */
.L_x_118:
        /* <DEDUP_REMOVED lines=14> */
.L_x_120:


//--------------------- .nv.shared.reserved.0     --------------------------
	.section	.nv.shared.reserved.0,"aw",@nobits
	.weak		__nv_reservedSMEM_offset_0_alias
	.size		__nv_reservedSMEM_offset_0_alias, 0, 64
	.other		__nv_reservedSMEM_offset_0_alias,@"STO_CUDA_RESERVED_SHARED STV_DEFAULT"
__nv_reservedSMEM_offset_0_alias:
	.zero		0
	.zero		64


//--------------------- .nv.shared._Z18backward_optimizedPKfS0_S0_Pfiii --------------------------
	.section	.nv.shared._Z18backward_optimizedPKfS0_S0_Pfiii,"aw",@nobits
	.sectionflags	@""
	.align	4
.nv.shared._Z18backward_optimizedPKfS0_S0_Pfiii:
	.zero		6144


//--------------------- .nv.shared._Z18forward_vectorizedPKfS0_PfiiiS0_ --------------------------
	.section	.nv.shared._Z18forward_vectorizedPKfS0_PfiiiS0_,"aw",@nobits
	.sectionflags	@""
	.align	4
.nv.shared._Z18forward_vectorizedPKfS0_PfiiiS0_:
	.zero		9216


//--------------------- .nv.constant0._Z24backward_bias_vectorizedPKfS0_Pfii --------------------------
	.section	.nv.constant0._Z24backward_bias_vectorizedPKfS0_Pfii,"a",@progbits
	.sectionflags	@""
	.align	4
.nv.constant0._Z24backward_bias_vectorizedPKfS0_Pfii:
	.zero		928


//--------------------- .nv.constant0._Z18backward_optimizedPKfS0_S0_Pfiii --------------------------
	.section	.nv.constant0._Z18backward_optimizedPKfS0_S0_Pfiii,"a",@progbits
	.sectionflags	@""
	.align	4
.nv.constant0._Z18backward_optimizedPKfS0_S0_Pfiii:
	.zero		940


//--------------------- .nv.constant0._Z19backward_bias_naivePKfS0_Pfii --------------------------
	.section	.nv.constant0._Z19backward_bias_naivePKfS0_Pfii,"a",@progbits
	.sectionflags	@""
	.align	4
.nv.constant0._Z19backward_bias_naivePKfS0_Pfii:
	.zero		928


//--------------------- .nv.constant0._Z14backward_naivePKfS0_S0_Pfiii --------------------------
	.section	.nv.constant0._Z14backward_naivePKfS0_S0_Pfiii,"a",@progbits
	.sectionflags	@""
	.align	4
.nv.constant0._Z14backward_naivePKfS0_S0_Pfiii:
	.zero		940


//--------------------- .nv.constant0._Z18forward_vectorizedPKfS0_PfiiiS0_ --------------------------
	.section	.nv.constant0._Z18forward_vectorizedPKfS0_PfiiiS0_,"a",@progbits
	.sectionflags	@""
	.align	4
.nv.constant0._Z18forward_vectorizedPKfS0_PfiiiS0_:
	.zero		944


//--------------------- .nv.constant0._Z13forward_naivePKfS0_PfiiiS0_ --------------------------
	.section	.nv.constant0._Z13forward_naivePKfS0_PfiiiS0_,"a",@progbits
	.sectionflags	@""
	.align	4
.nv.constant0._Z13forward_naivePKfS0_PfiiiS0_:
	.zero		944


//--------------------- SYMBOLS --------------------------

	.type		.nv.reservedSmem.offset0,@object
	.size		.nv.reservedSmem.offset0,0x4
	.type		.nv.reservedSmem.cap,@object
	.size		.nv.reservedSmem.cap,0x4
